//
// Generated by NVIDIA NVVM Compiler
//
// Compiler Build ID: CL-36424714
// Cuda compilation tools, release 13.0, V13.0.88
// Based on NVVM 20.0.0
//

.version 9.0
.target sm_100
.address_size 64

	// .globl	_Z26linearBackwardWarp2DKernelPKfS0_S0_Pfii

.visible .entry _Z26linearBackwardWarp2DKernelPKfS0_S0_Pfii(
	.param .u64 .ptr .align 1 _Z26linearBackwardWarp2DKernelPKfS0_S0_Pfii_param_0,
	.param .u64 .ptr .align 1 _Z26linearBackwardWarp2DKernelPKfS0_S0_Pfii_param_1,
	.param .u64 .ptr .align 1 _Z26linearBackwardWarp2DKernelPKfS0_S0_Pfii_param_2,
	.param .u64 .ptr .align 1 _Z26linearBackwardWarp2DKernelPKfS0_S0_Pfii_param_3,
	.param .u32 _Z26linearBackwardWarp2DKernelPKfS0_S0_Pfii_param_4,
	.param .u32 _Z26linearBackwardWarp2DKernelPKfS0_S0_Pfii_param_5
)
{
	.reg .pred 	%p<22>;
	.reg .b32 	%r<20>;
	.reg .b32 	%f<33>;
	.reg .b64 	%rd<27>;

	ld.param.u64 	%rd6, [_Z26linearBackwardWarp2DKernelPKfS0_S0_Pfii_param_0];
	ld.param.u64 	%rd3, [_Z26linearBackwardWarp2DKernelPKfS0_S0_Pfii_param_1];
	ld.param.u64 	%rd4, [_Z26linearBackwardWarp2DKernelPKfS0_S0_Pfii_param_2];
	ld.param.u64 	%rd5, [_Z26linearBackwardWarp2DKernelPKfS0_S0_Pfii_param_3];
	ld.param.u32 	%r7, [_Z26linearBackwardWarp2DKernelPKfS0_S0_Pfii_param_4];
	ld.param.u32 	%r8, [_Z26linearBackwardWarp2DKernelPKfS0_S0_Pfii_param_5];
	cvta.to.global.u64 	%rd1, %rd6;
	mov.u32 	%r9, %ctaid.y;
	mov.u32 	%r10, %ntid.y;
	mov.u32 	%r11, %tid.y;
	mad.lo.s32 	%r1, %r9, %r10, %r11;
	mov.u32 	%r12, %ctaid.x;
	mov.u32 	%r13, %ntid.x;
	mov.u32 	%r14, %tid.x;
	mad.lo.s32 	%r2, %r12, %r13, %r14;
	setp.ge.s32 	%p1, %r1, %r8;
	setp.ge.s32 	%p2, %r2, %r7;
	or.pred  	%p3, %p2, %p1;
	@%p3 bra 	$L__BB0_11;
	cvta.to.global.u64 	%rd7, %rd5;
	cvta.to.global.u64 	%rd8, %rd3;
	cvta.to.global.u64 	%rd9, %rd4;
	cvt.rn.f32.s32 	%f5, %r2;
	mad.lo.s32 	%r15, %r7, %r1, %r2;
	mul.wide.s32 	%rd10, %r15, 4;
	add.s64 	%rd11, %rd8, %rd10;
	ld.global.f32 	%f6, [%rd11];
	add.f32 	%f7, %f6, %f5;
	cvt.rn.f32.u32 	%f8, %r1;
	add.s64 	%rd12, %rd9, %rd10;
	ld.global.f32 	%f9, [%rd12];
	add.f32 	%f10, %f9, %f8;
	cvt.rmi.f32.f32 	%f11, %f7;
	cvt.rzi.s32.f32 	%r3, %f11;
	cvt.rmi.f32.f32 	%f12, %f10;
	cvt.rzi.s32.f32 	%r4, %f12;
	add.s32 	%r5, %r3, 1;
	add.s32 	%r6, %r4, 1;
	cvt.rn.f32.s32 	%f13, %r5;
	sub.f32 	%f1, %f13, %f7;
	cvt.rn.f32.s32 	%f14, %r6;
	sub.f32 	%f2, %f14, %f10;
	cvt.rn.f32.s32 	%f15, %r3;
	sub.f32 	%f3, %f7, %f15;
	cvt.rn.f32.s32 	%f16, %r4;
	sub.f32 	%f4, %f10, %f16;
	add.s64 	%rd2, %rd7, %rd10;
	setp.lt.s32 	%p4, %r4, 0;
	setp.ge.s32 	%p5, %r4, %r8;
	or.pred  	%p6, %p4, %p5;
	@%p6 bra 	$L__BB0_6;
	setp.lt.s32 	%p7, %r3, 0;
	setp.ge.s32 	%p8, %r3, %r7;
	or.pred  	%p9, %p7, %p8;
	@%p9 bra 	$L__BB0_4;
	mad.lo.s32 	%r16, %r4, %r7, %r3;
	mul.wide.s32 	%rd13, %r16, 4;
	add.s64 	%rd14, %rd1, %rd13;
	ld.global.f32 	%f17, [%rd14];
	mul.f32 	%f18, %f1, %f2;
	ld.global.f32 	%f19, [%rd2];
	fma.rn.f32 	%f20, %f18, %f17, %f19;
	st.global.f32 	[%rd2], %f20;
$L__BB0_4:
	setp.lt.s32 	%p10, %r3, -1;
	setp.ge.s32 	%p11, %r5, %r7;
	or.pred  	%p12, %p10, %p11;
	@%p12 bra 	$L__BB0_6;
	mul.lo.s32 	%r17, %r4, %r7;
	cvt.s64.s32 	%rd15, %r17;
	cvt.s64.s32 	%rd16, %r3;
	add.s64 	%rd17, %rd15, %rd16;
	shl.b64 	%rd18, %rd17, 2;
	add.s64 	%rd19, %rd1, %rd18;
	ld.global.f32 	%f21, [%rd19+4];
	mul.f32 	%f22, %f3, %f2;
	ld.global.f32 	%f23, [%rd2];
	fma.rn.f32 	%f24, %f22, %f21, %f23;
	st.global.f32 	[%rd2], %f24;
$L__BB0_6:
	setp.lt.s32 	%p13, %r4, -1;
	setp.ge.s32 	%p14, %r6, %r8;
	or.pred  	%p15, %p13, %p14;
	@%p15 bra 	$L__BB0_11;
	setp.lt.s32 	%p16, %r3, 0;
	setp.ge.s32 	%p17, %r3, %r7;
	or.pred  	%p18, %p16, %p17;
	@%p18 bra 	$L__BB0_9;
	mad.lo.s32 	%r18, %r6, %r7, %r3;
	mul.wide.s32 	%rd20, %r18, 4;
	add.s64 	%rd21, %rd1, %rd20;
	ld.global.f32 	%f25, [%rd21];
	mul.f32 	%f26, %f1, %f4;
	ld.global.f32 	%f27, [%rd2];
	fma.rn.f32 	%f28, %f26, %f25, %f27;
	st.global.f32 	[%rd2], %f28;
$L__BB0_9:
	setp.lt.s32 	%p19, %r3, -1;
	setp.ge.s32 	%p20, %r5, %r7;
	or.pred  	%p21, %p19, %p20;
	@%p21 bra 	$L__BB0_11;
	mul.lo.s32 	%r19, %r6, %r7;
	cvt.s64.s32 	%rd22, %r19;
	cvt.s64.s32 	%rd23, %r3;
	add.s64 	%rd24, %rd22, %rd23;
	shl.b64 	%rd25, %rd24, 2;
	add.s64 	%rd26, %rd1, %rd25;
	ld.global.f32 	%f29, [%rd26+4];
	mul.f32 	%f30, %f3, %f4;
	ld.global.f32 	%f31, [%rd2];
	fma.rn.f32 	%f32, %f30, %f29, %f31;
	st.global.f32 	[%rd2], %f32;
$L__BB0_11:
	ret;

}
	// .globl	_Z33adjointLinearBackwardWarp2DKernelPKfS0_S0_Pfii
.visible .entry _Z33adjointLinearBackwardWarp2DKernelPKfS0_S0_Pfii(
	.param .u64 .ptr .align 1 _Z33adjointLinearBackwardWarp2DKernelPKfS0_S0_Pfii_param_0,
	.param .u64 .ptr .align 1 _Z33adjointLinearBackwardWarp2DKernelPKfS0_S0_Pfii_param_1,
	.param .u64 .ptr .align 1 _Z33adjointLinearBackwardWarp2DKernelPKfS0_S0_Pfii_param_2,
	.param .u64 .ptr .align 1 _Z33adjointLinearBackwardWarp2DKernelPKfS0_S0_Pfii_param_3,
	.param .u32 _Z33adjointLinearBackwardWarp2DKernelPKfS0_S0_Pfii_param_4,
	.param .u32 _Z33adjointLinearBackwardWarp2DKernelPKfS0_S0_Pfii_param_5
)
{
	.reg .pred 	%p<22>;
	.reg .b32 	%r<20>;
	.reg .b32 	%f<33>;
	.reg .b64 	%rd<27>;

	ld.param.u64 	%rd3, [_Z33adjointLinearBackwardWarp2DKernelPKfS0_S0_Pfii_param_0];
	ld.param.u64 	%rd4, [_Z33adjointLinearBackwardWarp2DKernelPKfS0_S0_Pfii_param_1];
	ld.param.u64 	%rd5, [_Z33adjointLinearBackwardWarp2DKernelPKfS0_S0_Pfii_param_2];
	ld.param.u64 	%rd6, [_Z33adjointLinearBackwardWarp2DKernelPKfS0_S0_Pfii_param_3];
	ld.param.u32 	%r7, [_Z33adjointLinearBackwardWarp2DKernelPKfS0_S0_Pfii_param_4];
	ld.param.u32 	%r8, [_Z33adjointLinearBackwardWarp2DKernelPKfS0_S0_Pfii_param_5];
	cvta.to.global.u64 	%rd1, %rd6;
	mov.u32 	%r9, %ctaid.y;
	mov.u32 	%r10, %ntid.y;
	mov.u32 	%r11, %tid.y;
	mad.lo.s32 	%r1, %r9, %r10, %r11;
	mov.u32 	%r12, %ctaid.x;
	mov.u32 	%r13, %ntid.x;
	mov.u32 	%r14, %tid.x;
	mad.lo.s32 	%r2, %r12, %r13, %r14;
	setp.ge.s32 	%p1, %r1, %r8;
	setp.ge.s32 	%p2, %r2, %r7;
	or.pred  	%p3, %p2, %p1;
	@%p3 bra 	$L__BB1_11;
	cvta.to.global.u64 	%rd7, %rd3;
	cvta.to.global.u64 	%rd8, %rd4;
	cvta.to.global.u64 	%rd9, %rd5;
	cvt.rn.f32.s32 	%f5, %r2;
	mad.lo.s32 	%r15, %r7, %r1, %r2;
	mul.wide.s32 	%rd10, %r15, 4;
	add.s64 	%rd11, %rd8, %rd10;
	ld.global.f32 	%f6, [%rd11];
	add.f32 	%f7, %f6, %f5;
	cvt.rn.f32.u32 	%f8, %r1;
	add.s64 	%rd12, %rd9, %rd10;
	ld.global.f32 	%f9, [%rd12];
	add.f32 	%f10, %f9, %f8;
	cvt.rmi.f32.f32 	%f11, %f7;
	cvt.rzi.s32.f32 	%r3, %f11;
	cvt.rmi.f32.f32 	%f12, %f10;
	cvt.rzi.s32.f32 	%r4, %f12;
	add.s32 	%r5, %r3, 1;
	add.s32 	%r6, %r4, 1;
	cvt.rn.f32.s32 	%f13, %r5;
	sub.f32 	%f1, %f13, %f7;
	cvt.rn.f32.s32 	%f14, %r6;
	sub.f32 	%f2, %f14, %f10;
	cvt.rn.f32.s32 	%f15, %r3;
	sub.f32 	%f3, %f7, %f15;
	cvt.rn.f32.s32 	%f16, %r4;
	sub.f32 	%f4, %f10, %f16;
	add.s64 	%rd2, %rd7, %rd10;
	setp.lt.s32 	%p4, %r4, 0;
	setp.ge.s32 	%p5, %r4, %r8;
	or.pred  	%p6, %p4, %p5;
	@%p6 bra 	$L__BB1_6;
	setp.lt.s32 	%p7, %r3, 0;
	setp.ge.s32 	%p8, %r3, %r7;
	or.pred  	%p9, %p7, %p8;
	@%p9 bra 	$L__BB1_4;
	mad.lo.s32 	%r16, %r4, %r7, %r3;
	mul.wide.s32 	%rd13, %r16, 4;
	add.s64 	%rd14, %rd1, %rd13;
	ld.global.f32 	%f17, [%rd2];
	mul.f32 	%f18, %f1, %f2;
	mul.f32 	%f19, %f18, %f17;
	atom.global.add.f32 	%f20, [%rd14], %f19;
$L__BB1_4:
	setp.lt.s32 	%p10, %r3, -1;
	setp.ge.s32 	%p11, %r5, %r7;
	or.pred  	%p12, %p10, %p11;
	@%p12 bra 	$L__BB1_6;
	mul.lo.s32 	%r17, %r4, %r7;
	cvt.s64.s32 	%rd15, %r17;
	cvt.s64.s32 	%rd16, %r3;
	add.s64 	%rd17, %rd15, %rd16;
	shl.b64 	%rd18, %rd17, 2;
	add.s64 	%rd19, %rd1, %rd18;
	ld.global.f32 	%f21, [%rd2];
	mul.f32 	%f22, %f3, %f2;
	mul.f32 	%f23, %f22, %f21;
	atom.global.add.f32 	%f24, [%rd19+4], %f23;
$L__BB1_6:
	setp.lt.s32 	%p13, %r4, -1;
	setp.ge.s32 	%p14, %r6, %r8;
	or.pred  	%p15, %p13, %p14;
	@%p15 bra 	$L__BB1_11;
	setp.lt.s32 	%p16, %r3, 0;
	setp.ge.s32 	%p17, %r3, %r7;
	or.pred  	%p18, %p16, %p17;
	@%p18 bra 	$L__BB1_9;
	mad.lo.s32 	%r18, %r6, %r7, %r3;
	mul.wide.s32 	%rd20, %r18, 4;
	add.s64 	%rd21, %rd1, %rd20;
	ld.global.f32 	%f25, [%rd2];
	mul.f32 	%f26, %f1, %f4;
	mul.f32 	%f27, %f26, %f25;
	atom.global.add.f32 	%f28, [%rd21], %f27;
$L__BB1_9:
	setp.lt.s32 	%p19, %r3, -1;
	setp.ge.s32 	%p20, %r5, %r7;
	or.pred  	%p21, %p19, %p20;
	@%p21 bra 	$L__BB1_11;
	mul.lo.s32 	%r19, %r6, %r7;
	cvt.s64.s32 	%rd22, %r19;
	cvt.s64.s32 	%rd23, %r3;
	add.s64 	%rd24, %rd22, %rd23;
	shl.b64 	%rd25, %rd24, 2;
	add.s64 	%rd26, %rd1, %rd25;
	ld.global.f32 	%f29, [%rd2];
	mul.f32 	%f30, %f3, %f4;
	mul.f32 	%f31, %f30, %f29;
	atom.global.add.f32 	%f32, [%rd26+4], %f31;
$L__BB1_11:
	ret;

}
	// .globl	_Z26linearBackwardWarp3DKernelPKfS0_S0_S0_Pfiii
.visible .entry _Z26linearBackwardWarp3DKernelPKfS0_S0_S0_Pfiii(
	.param .u64 .ptr .align 1 _Z26linearBackwardWarp3DKernelPKfS0_S0_S0_Pfiii_param_0,
	.param .u64 .ptr .align 1 _Z26linearBackwardWarp3DKernelPKfS0_S0_S0_Pfiii_param_1,
	.param .u64 .ptr .align 1 _Z26linearBackwardWarp3DKernelPKfS0_S0_S0_Pfiii_param_2,
	.param .u64 .ptr .align 1 _Z26linearBackwardWarp3DKernelPKfS0_S0_S0_Pfiii_param_3,
	.param .u64 .ptr .align 1 _Z26linearBackwardWarp3DKernelPKfS0_S0_S0_Pfiii_param_4,
	.param .u32 _Z26linearBackwardWarp3DKernelPKfS0_S0_S0_Pfiii_param_5,
	.param .u32 _Z26linearBackwardWarp3DKernelPKfS0_S0_S0_Pfiii_param_6,
	.param .u32 _Z26linearBackwardWarp3DKernelPKfS0_S0_S0_Pfiii_param_7
)
{
	.reg .pred 	%p<68>;
	.reg .b32 	%r<34>;
	.reg .b32 	%f<61>;
	.reg .b64 	%rd<25>;

	ld.param.u64 	%rd11, [_Z26linearBackwardWarp3DKernelPKfS0_S0_S0_Pfiii_param_0];
	ld.param.u64 	%rd8, [_Z26linearBackwardWarp3DKernelPKfS0_S0_S0_Pfiii_param_2];
	ld.param.u64 	%rd9, [_Z26linearBackwardWarp3DKernelPKfS0_S0_S0_Pfiii_param_3];
	ld.param.u64 	%rd10, [_Z26linearBackwardWarp3DKernelPKfS0_S0_S0_Pfiii_param_4];
	ld.param.u32 	%r12, [_Z26linearBackwardWarp3DKernelPKfS0_S0_S0_Pfiii_param_5];
	ld.param.u32 	%r13, [_Z26linearBackwardWarp3DKernelPKfS0_S0_S0_Pfiii_param_6];
	ld.param.u32 	%r14, [_Z26linearBackwardWarp3DKernelPKfS0_S0_S0_Pfiii_param_7];
	cvta.to.global.u64 	%rd1, %rd11;
	mov.u32 	%r15, %ctaid.z;
	mov.u32 	%r16, %ntid.z;
	mov.u32 	%r17, %tid.z;
	mad.lo.s32 	%r1, %r15, %r16, %r17;
	mov.u32 	%r18, %ctaid.y;
	mov.u32 	%r19, %ntid.y;
	mov.u32 	%r20, %tid.y;
	mad.lo.s32 	%r2, %r18, %r19, %r20;
	mov.u32 	%r21, %ctaid.x;
	mov.u32 	%r22, %ntid.x;
	mov.u32 	%r23, %tid.x;
	mad.lo.s32 	%r3, %r21, %r22, %r23;
	setp.ge.s32 	%p3, %r2, %r13;
	setp.ge.s32 	%p4, %r3, %r12;
	or.pred  	%p5, %p4, %p3;
	setp.ge.s32 	%p6, %r1, %r14;
	or.pred  	%p7, %p5, %p6;
	@%p7 bra 	$L__BB2_33;
	ld.param.u64 	%rd24, [_Z26linearBackwardWarp3DKernelPKfS0_S0_S0_Pfiii_param_1];
	cvta.to.global.u64 	%rd12, %rd10;
	cvta.to.global.u64 	%rd13, %rd24;
	cvta.to.global.u64 	%rd14, %rd8;
	cvta.to.global.u64 	%rd15, %rd9;
	cvt.rn.f32.s32 	%f9, %r3;
	mad.lo.s32 	%r24, %r13, %r1, %r2;
	mad.lo.s32 	%r25, %r24, %r12, %r3;
	mul.wide.s32 	%rd16, %r25, 4;
	add.s64 	%rd17, %rd13, %rd16;
	ld.global.f32 	%f10, [%rd17];
	add.f32 	%f11, %f10, %f9;
	cvt.rn.f32.u32 	%f12, %r2;
	add.s64 	%rd18, %rd14, %rd16;
	ld.global.f32 	%f13, [%rd18];
	add.f32 	%f14, %f13, %f12;
	cvt.rn.f32.u32 	%f15, %r1;
	add.s64 	%rd19, %rd15, %rd16;
	ld.global.f32 	%f16, [%rd19];
	add.f32 	%f17, %f16, %f15;
	cvt.rmi.f32.f32 	%f18, %f11;
	cvt.rzi.s32.f32 	%r4, %f18;
	cvt.rmi.f32.f32 	%f19, %f14;
	cvt.rzi.s32.f32 	%r5, %f19;
	cvt.rmi.f32.f32 	%f20, %f17;
	cvt.rzi.s32.f32 	%r6, %f20;
	add.s32 	%r7, %r4, 1;
	add.s32 	%r8, %r5, 1;
	add.s32 	%r9, %r6, 1;
	cvt.rn.f32.s32 	%f21, %r7;
	sub.f32 	%f22, %f21, %f11;
	cvt.rn.f32.s32 	%f23, %r8;
	sub.f32 	%f24, %f23, %f14;
	mul.f32 	%f1, %f22, %f24;
	cvt.rn.f32.s32 	%f25, %r9;
	sub.f32 	%f2, %f25, %f17;
	mul.f32 	%f3, %f1, %f2;
	cvt.rn.f32.s32 	%f26, %r4;
	sub.f32 	%f27, %f11, %f26;
	mul.f32 	%f4, %f27, %f24;
	mul.f32 	%f5, %f4, %f2;
	cvt.rn.f32.s32 	%f28, %r5;
	sub.f32 	%f29, %f14, %f28;
	mul.f32 	%f6, %f22, %f29;
	mul.f32 	%f7, %f27, %f29;
	cvt.rn.f32.s32 	%f30, %r6;
	sub.f32 	%f8, %f17, %f30;
	add.s64 	%rd2, %rd12, %rd16;
	setp.gt.s32 	%p8, %r4, -1;
	setp.lt.s32 	%p9, %r4, %r12;
	and.pred  	%p1, %p8, %p9;
	mul.lo.s32 	%r10, %r6, %r13;
	add.s32 	%r26, %r10, %r5;
	mad.lo.s32 	%r27, %r26, %r12, %r4;
	mul.wide.s32 	%rd20, %r27, 4;
	add.s64 	%rd3, %rd1, %rd20;
	not.pred 	%p10, %p1;
	@%p10 bra 	$L__BB2_5;
	setp.lt.s32 	%p11, %r5, 0;
	setp.ge.s32 	%p12, %r5, %r13;
	or.pred  	%p13, %p11, %p12;
	@%p13 bra 	$L__BB2_5;
	setp.lt.s32 	%p14, %r6, 0;
	setp.ge.s32 	%p15, %r6, %r14;
	or.pred  	%p16, %p14, %p15;
	@%p16 bra 	$L__BB2_5;
	ld.global.f32 	%f31, [%rd3];
	ld.global.f32 	%f32, [%rd2];
	fma.rn.f32 	%f33, %f3, %f31, %f32;
	st.global.f32 	[%rd2], %f33;
$L__BB2_5:
	setp.gt.s32 	%p17, %r4, -2;
	setp.lt.s32 	%p18, %r7, %r12;
	and.pred  	%p2, %p17, %p18;
	not.pred 	%p19, %p2;
	@%p19 bra 	$L__BB2_9;
	setp.lt.s32 	%p20, %r5, 0;
	setp.ge.s32 	%p21, %r5, %r13;
	or.pred  	%p22, %p20, %p21;
	@%p22 bra 	$L__BB2_9;
	setp.lt.s32 	%p23, %r6, 0;
	setp.ge.s32 	%p24, %r6, %r14;
	or.pred  	%p25, %p23, %p24;
	@%p25 bra 	$L__BB2_9;
	ld.global.f32 	%f34, [%rd3+4];
	ld.global.f32 	%f35, [%rd2];
	fma.rn.f32 	%f36, %f5, %f34, %f35;
	st.global.f32 	[%rd2], %f36;
$L__BB2_9:
	add.s32 	%r28, %r10, %r8;
	mad.lo.s32 	%r29, %r28, %r12, %r4;
	mul.wide.s32 	%rd21, %r29, 4;
	add.s64 	%rd4, %rd1, %rd21;
	@%p10 bra 	$L__BB2_13;
	setp.lt.s32 	%p27, %r5, -1;
	setp.ge.s32 	%p28, %r8, %r13;
	or.pred  	%p29, %p27, %p28;
	@%p29 bra 	$L__BB2_13;
	setp.lt.s32 	%p30, %r6, 0;
	setp.ge.s32 	%p31, %r6, %r14;
	or.pred  	%p32, %p30, %p31;
	@%p32 bra 	$L__BB2_13;
	ld.global.f32 	%f37, [%rd4];
	mul.f32 	%f38, %f6, %f2;
	ld.global.f32 	%f39, [%rd2];
	fma.rn.f32 	%f40, %f38, %f37, %f39;
	st.global.f32 	[%rd2], %f40;
$L__BB2_13:
	@%p19 bra 	$L__BB2_17;
	setp.lt.s32 	%p34, %r5, -1;
	setp.ge.s32 	%p35, %r8, %r13;
	or.pred  	%p36, %p34, %p35;
	@%p36 bra 	$L__BB2_17;
	setp.lt.s32 	%p37, %r6, 0;
	setp.ge.s32 	%p38, %r6, %r14;
	or.pred  	%p39, %p37, %p38;
	@%p39 bra 	$L__BB2_17;
	ld.global.f32 	%f41, [%rd4+4];
	mul.f32 	%f42, %f7, %f2;
	ld.global.f32 	%f43, [%rd2];
	fma.rn.f32 	%f44, %f42, %f41, %f43;
	st.global.f32 	[%rd2], %f44;
$L__BB2_17:
	mul.lo.s32 	%r11, %r9, %r13;
	add.s32 	%r30, %r11, %r5;
	mad.lo.s32 	%r31, %r30, %r12, %r4;
	mul.wide.s32 	%rd22, %r31, 4;
	add.s64 	%rd5, %rd1, %rd22;
	@%p10 bra 	$L__BB2_21;
	setp.lt.s32 	%p41, %r5, 0;
	setp.ge.s32 	%p42, %r5, %r13;
	or.pred  	%p43, %p41, %p42;
	@%p43 bra 	$L__BB2_21;
	setp.lt.s32 	%p44, %r6, -1;
	setp.ge.s32 	%p45, %r9, %r14;
	or.pred  	%p46, %p44, %p45;
	@%p46 bra 	$L__BB2_21;
	ld.global.f32 	%f45, [%rd5];
	mul.f32 	%f46, %f8, %f1;
	ld.global.f32 	%f47, [%rd2];
	fma.rn.f32 	%f48, %f46, %f45, %f47;
	st.global.f32 	[%rd2], %f48;
$L__BB2_21:
	@%p19 bra 	$L__BB2_25;
	setp.lt.s32 	%p48, %r5, 0;
	setp.ge.s32 	%p49, %r5, %r13;
	or.pred  	%p50, %p48, %p49;
	@%p50 bra 	$L__BB2_25;
	setp.lt.s32 	%p51, %r6, -1;
	setp.ge.s32 	%p52, %r9, %r14;
	or.pred  	%p53, %p51, %p52;
	@%p53 bra 	$L__BB2_25;
	ld.global.f32 	%f49, [%rd5+4];
	mul.f32 	%f50, %f8, %f4;
	ld.global.f32 	%f51, [%rd2];
	fma.rn.f32 	%f52, %f50, %f49, %f51;
	st.global.f32 	[%rd2], %f52;
$L__BB2_25:
	add.s32 	%r32, %r11, %r8;
	mad.lo.s32 	%r33, %r32, %r12, %r4;
	mul.wide.s32 	%rd23, %r33, 4;
	add.s64 	%rd6, %rd1, %rd23;
	@%p10 bra 	$L__BB2_29;
	setp.lt.s32 	%p55, %r5, -1;
	setp.ge.s32 	%p56, %r8, %r13;
	or.pred  	%p57, %p55, %p56;
	@%p57 bra 	$L__BB2_29;
	setp.lt.s32 	%p58, %r6, -1;
	setp.ge.s32 	%p59, %r9, %r14;
	or.pred  	%p60, %p58, %p59;
	@%p60 bra 	$L__BB2_29;
	ld.global.f32 	%f53, [%rd6];
	mul.f32 	%f54, %f6, %f8;
	ld.global.f32 	%f55, [%rd2];
	fma.rn.f32 	%f56, %f54, %f53, %f55;
	st.global.f32 	[%rd2], %f56;
$L__BB2_29:
	@%p19 bra 	$L__BB2_33;
	setp.lt.s32 	%p62, %r5, -1;
	setp.ge.s32 	%p63, %r8, %r13;
	or.pred  	%p64, %p62, %p63;
	@%p64 bra 	$L__BB2_33;
	setp.lt.s32 	%p65, %r6, -1;
	setp.ge.s32 	%p66, %r9, %r14;
	or.pred  	%p67, %p65, %p66;
	@%p67 bra 	$L__BB2_33;
	ld.global.f32 	%f57, [%rd6+4];
	mul.f32 	%f58, %f7, %f8;
	ld.global.f32 	%f59, [%rd2];
	fma.rn.f32 	%f60, %f58, %f57, %f59;
	st.global.f32 	[%rd2], %f60;
$L__BB2_33:
	ret;

}
	// .globl	_Z33adjointLinearBackwardWarp3DKernelPKfS0_S0_S0_Pfiii
.visible .entry _Z33adjointLinearBackwardWarp3DKernelPKfS0_S0_S0_Pfiii(
	.param .u64 .ptr .align 1 _Z33adjointLinearBackwardWarp3DKernelPKfS0_S0_S0_Pfiii_param_0,
	.param .u64 .ptr .align 1 _Z33adjointLinearBackwardWarp3DKernelPKfS0_S0_S0_Pfiii_param_1,
	.param .u64 .ptr .align 1 _Z33adjointLinearBackwardWarp3DKernelPKfS0_S0_S0_Pfiii_param_2,
	.param .u64 .ptr .align 1 _Z33adjointLinearBackwardWarp3DKernelPKfS0_S0_S0_Pfiii_param_3,
	.param .u64 .ptr .align 1 _Z33adjointLinearBackwardWarp3DKernelPKfS0_S0_S0_Pfiii_param_4,
	.param .u32 _Z33adjointLinearBackwardWarp3DKernelPKfS0_S0_S0_Pfiii_param_5,
	.param .u32 _Z33adjointLinearBackwardWarp3DKernelPKfS0_S0_S0_Pfiii_param_6,
	.param .u32 _Z33adjointLinearBackwardWarp3DKernelPKfS0_S0_S0_Pfiii_param_7
)
{
	.reg .pred 	%p<68>;
	.reg .b32 	%r<34>;
	.reg .b32 	%f<61>;
	.reg .b64 	%rd<25>;

	ld.param.u64 	%rd8, [_Z33adjointLinearBackwardWarp3DKernelPKfS0_S0_S0_Pfiii_param_1];
	ld.param.u64 	%rd9, [_Z33adjointLinearBackwardWarp3DKernelPKfS0_S0_S0_Pfiii_param_2];
	ld.param.u64 	%rd10, [_Z33adjointLinearBackwardWarp3DKernelPKfS0_S0_S0_Pfiii_param_3];
	ld.param.u64 	%rd11, [_Z33adjointLinearBackwardWarp3DKernelPKfS0_S0_S0_Pfiii_param_4];
	ld.param.u32 	%r12, [_Z33adjointLinearBackwardWarp3DKernelPKfS0_S0_S0_Pfiii_param_5];
	ld.param.u32 	%r13, [_Z33adjointLinearBackwardWarp3DKernelPKfS0_S0_S0_Pfiii_param_6];
	ld.param.u32 	%r14, [_Z33adjointLinearBackwardWarp3DKernelPKfS0_S0_S0_Pfiii_param_7];
	cvta.to.global.u64 	%rd1, %rd11;
	mov.u32 	%r15, %ctaid.z;
	mov.u32 	%r16, %ntid.z;
	mov.u32 	%r17, %tid.z;
	mad.lo.s32 	%r1, %r15, %r16, %r17;
	mov.u32 	%r18, %ctaid.y;
	mov.u32 	%r19, %ntid.y;
	mov.u32 	%r20, %tid.y;
	mad.lo.s32 	%r2, %r18, %r19, %r20;
	mov.u32 	%r21, %ctaid.x;
	mov.u32 	%r22, %ntid.x;
	mov.u32 	%r23, %tid.x;
	mad.lo.s32 	%r3, %r21, %r22, %r23;
	setp.ge.s32 	%p3, %r2, %r13;
	setp.ge.s32 	%p4, %r3, %r12;
	or.pred  	%p5, %p4, %p3;
	setp.ge.s32 	%p6, %r1, %r14;
	or.pred  	%p7, %p5, %p6;
	@%p7 bra 	$L__BB3_33;
	ld.param.u64 	%rd24, [_Z33adjointLinearBackwardWarp3DKernelPKfS0_S0_S0_Pfiii_param_0];
	cvta.to.global.u64 	%rd12, %rd24;
	cvta.to.global.u64 	%rd13, %rd8;
	cvta.to.global.u64 	%rd14, %rd9;
	cvta.to.global.u64 	%rd15, %rd10;
	cvt.rn.f32.s32 	%f9, %r3;
	mad.lo.s32 	%r24, %r13, %r1, %r2;
	mad.lo.s32 	%r25, %r24, %r12, %r3;
	mul.wide.s32 	%rd16, %r25, 4;
	add.s64 	%rd17, %rd13, %rd16;
	ld.global.f32 	%f10, [%rd17];
	add.f32 	%f11, %f10, %f9;
	cvt.rn.f32.u32 	%f12, %r2;
	add.s64 	%rd18, %rd14, %rd16;
	ld.global.f32 	%f13, [%rd18];
	add.f32 	%f14, %f13, %f12;
	cvt.rn.f32.u32 	%f15, %r1;
	add.s64 	%rd19, %rd15, %rd16;
	ld.global.f32 	%f16, [%rd19];
	add.f32 	%f17, %f16, %f15;
	cvt.rmi.f32.f32 	%f18, %f11;
	cvt.rzi.s32.f32 	%r4, %f18;
	cvt.rmi.f32.f32 	%f19, %f14;
	cvt.rzi.s32.f32 	%r5, %f19;
	cvt.rmi.f32.f32 	%f20, %f17;
	cvt.rzi.s32.f32 	%r6, %f20;
	add.s32 	%r7, %r4, 1;
	add.s32 	%r8, %r5, 1;
	add.s32 	%r9, %r6, 1;
	cvt.rn.f32.s32 	%f21, %r7;
	sub.f32 	%f22, %f21, %f11;
	cvt.rn.f32.s32 	%f23, %r8;
	sub.f32 	%f24, %f23, %f14;
	mul.f32 	%f1, %f22, %f24;
	cvt.rn.f32.s32 	%f25, %r9;
	sub.f32 	%f2, %f25, %f17;
	mul.f32 	%f3, %f1, %f2;
	cvt.rn.f32.s32 	%f26, %r4;
	sub.f32 	%f27, %f11, %f26;
	mul.f32 	%f4, %f27, %f24;
	mul.f32 	%f5, %f4, %f2;
	cvt.rn.f32.s32 	%f28, %r5;
	sub.f32 	%f29, %f14, %f28;
	mul.f32 	%f6, %f22, %f29;
	mul.f32 	%f7, %f27, %f29;
	cvt.rn.f32.s32 	%f30, %r6;
	sub.f32 	%f8, %f17, %f30;
	add.s64 	%rd2, %rd12, %rd16;
	setp.gt.s32 	%p8, %r4, -1;
	setp.lt.s32 	%p9, %r4, %r12;
	and.pred  	%p1, %p8, %p9;
	mul.lo.s32 	%r10, %r6, %r13;
	add.s32 	%r26, %r10, %r5;
	mad.lo.s32 	%r27, %r26, %r12, %r4;
	mul.wide.s32 	%rd20, %r27, 4;
	add.s64 	%rd3, %rd1, %rd20;
	not.pred 	%p10, %p1;
	@%p10 bra 	$L__BB3_5;
	setp.lt.s32 	%p11, %r5, 0;
	setp.ge.s32 	%p12, %r5, %r13;
	or.pred  	%p13, %p11, %p12;
	@%p13 bra 	$L__BB3_5;
	setp.lt.s32 	%p14, %r6, 0;
	setp.ge.s32 	%p15, %r6, %r14;
	or.pred  	%p16, %p14, %p15;
	@%p16 bra 	$L__BB3_5;
	ld.global.f32 	%f31, [%rd2];
	mul.f32 	%f32, %f3, %f31;
	atom.global.add.f32 	%f33, [%rd3], %f32;
$L__BB3_5:
	setp.gt.s32 	%p17, %r4, -2;
	setp.lt.s32 	%p18, %r7, %r12;
	and.pred  	%p2, %p17, %p18;
	not.pred 	%p19, %p2;
	@%p19 bra 	$L__BB3_9;
	setp.lt.s32 	%p20, %r5, 0;
	setp.ge.s32 	%p21, %r5, %r13;
	or.pred  	%p22, %p20, %p21;
	@%p22 bra 	$L__BB3_9;
	setp.lt.s32 	%p23, %r6, 0;
	setp.ge.s32 	%p24, %r6, %r14;
	or.pred  	%p25, %p23, %p24;
	@%p25 bra 	$L__BB3_9;
	ld.global.f32 	%f34, [%rd2];
	mul.f32 	%f35, %f5, %f34;
	atom.global.add.f32 	%f36, [%rd3+4], %f35;
$L__BB3_9:
	add.s32 	%r28, %r10, %r8;
	mad.lo.s32 	%r29, %r28, %r12, %r4;
	mul.wide.s32 	%rd21, %r29, 4;
	add.s64 	%rd4, %rd1, %rd21;
	@%p10 bra 	$L__BB3_13;
	setp.lt.s32 	%p27, %r5, -1;
	setp.ge.s32 	%p28, %r8, %r13;
	or.pred  	%p29, %p27, %p28;
	@%p29 bra 	$L__BB3_13;
	setp.lt.s32 	%p30, %r6, 0;
	setp.ge.s32 	%p31, %r6, %r14;
	or.pred  	%p32, %p30, %p31;
	@%p32 bra 	$L__BB3_13;
	ld.global.f32 	%f37, [%rd2];
	mul.f32 	%f38, %f6, %f2;
	mul.f32 	%f39, %f38, %f37;
	atom.global.add.f32 	%f40, [%rd4], %f39;
$L__BB3_13:
	@%p19 bra 	$L__BB3_17;
	setp.lt.s32 	%p34, %r5, -1;
	setp.ge.s32 	%p35, %r8, %r13;
	or.pred  	%p36, %p34, %p35;
	@%p36 bra 	$L__BB3_17;
	setp.lt.s32 	%p37, %r6, 0;
	setp.ge.s32 	%p38, %r6, %r14;
	or.pred  	%p39, %p37, %p38;
	@%p39 bra 	$L__BB3_17;
	ld.global.f32 	%f41, [%rd2];
	mul.f32 	%f42, %f7, %f2;
	mul.f32 	%f43, %f42, %f41;
	atom.global.add.f32 	%f44, [%rd4+4], %f43;
$L__BB3_17:
	mul.lo.s32 	%r11, %r9, %r13;
	add.s32 	%r30, %r11, %r5;
	mad.lo.s32 	%r31, %r30, %r12, %r4;
	mul.wide.s32 	%rd22, %r31, 4;
	add.s64 	%rd5, %rd1, %rd22;
	@%p10 bra 	$L__BB3_21;
	setp.lt.s32 	%p41, %r5, 0;
	setp.ge.s32 	%p42, %r5, %r13;
	or.pred  	%p43, %p41, %p42;
	@%p43 bra 	$L__BB3_21;
	setp.lt.s32 	%p44, %r6, -1;
	setp.ge.s32 	%p45, %r9, %r14;
	or.pred  	%p46, %p44, %p45;
	@%p46 bra 	$L__BB3_21;
	ld.global.f32 	%f45, [%rd2];
	mul.f32 	%f46, %f8, %f1;
	mul.f32 	%f47, %f46, %f45;
	atom.global.add.f32 	%f48, [%rd5], %f47;
$L__BB3_21:
	@%p19 bra 	$L__BB3_25;
	setp.lt.s32 	%p48, %r5, 0;
	setp.ge.s32 	%p49, %r5, %r13;
	or.pred  	%p50, %p48, %p49;
	@%p50 bra 	$L__BB3_25;
	setp.lt.s32 	%p51, %r6, -1;
	setp.ge.s32 	%p52, %r9, %r14;
	or.pred  	%p53, %p51, %p52;
	@%p53 bra 	$L__BB3_25;
	ld.global.f32 	%f49, [%rd2];
	mul.f32 	%f50, %f8, %f4;
	mul.f32 	%f51, %f50, %f49;
	atom.global.add.f32 	%f52, [%rd5+4], %f51;
$L__BB3_25:
	add.s32 	%r32, %r11, %r8;
	mad.lo.s32 	%r33, %r32, %r12, %r4;
	mul.wide.s32 	%rd23, %r33, 4;
	add.s64 	%rd6, %rd1, %rd23;
	@%p10 bra 	$L__BB3_29;
	setp.lt.s32 	%p55, %r5, -1;
	setp.ge.s32 	%p56, %r8, %r13;
	or.pred  	%p57, %p55, %p56;
	@%p57 bra 	$L__BB3_29;
	setp.lt.s32 	%p58, %r6, -1;
	setp.ge.s32 	%p59, %r9, %r14;
	or.pred  	%p60, %p58, %p59;
	@%p60 bra 	$L__BB3_29;
	ld.global.f32 	%f53, [%rd2];
	mul.f32 	%f54, %f6, %f8;
	mul.f32 	%f55, %f54, %f53;
	atom.global.add.f32 	%f56, [%rd6], %f55;
$L__BB3_29:
	@%p19 bra 	$L__BB3_33;
	setp.lt.s32 	%p62, %r5, -1;
	setp.ge.s32 	%p63, %r8, %r13;
	or.pred  	%p64, %p62, %p63;
	@%p64 bra 	$L__BB3_33;
	setp.lt.s32 	%p65, %r6, -1;
	setp.ge.s32 	%p66, %r9, %r14;
	or.pred  	%p67, %p65, %p66;
	@%p67 bra 	$L__BB3_33;
	ld.global.f32 	%f57, [%rd2];
	mul.f32 	%f58, %f7, %f8;
	mul.f32 	%f59, %f58, %f57;
	atom.global.add.f32 	%f60, [%rd6+4], %f59;
$L__BB3_33:
	ret;

}
	// .globl	_Z25cubicBackwardWarp2DKernelPKfS0_S0_PfiiS0_
.visible .entry _Z25cubicBackwardWarp2DKernelPKfS0_S0_PfiiS0_(
	.param .u64 .ptr .align 1 _Z25cubicBackwardWarp2DKernelPKfS0_S0_PfiiS0__param_0,
	.param .u64 .ptr .align 1 _Z25cubicBackwardWarp2DKernelPKfS0_S0_PfiiS0__param_1,
	.param .u64 .ptr .align 1 _Z25cubicBackwardWarp2DKernelPKfS0_S0_PfiiS0__param_2,
	.param .u64 .ptr .align 1 _Z25cubicBackwardWarp2DKernelPKfS0_S0_PfiiS0__param_3,
	.param .u32 _Z25cubicBackwardWarp2DKernelPKfS0_S0_PfiiS0__param_4,
	.param .u32 _Z25cubicBackwardWarp2DKernelPKfS0_S0_PfiiS0__param_5,
	.param .u64 .ptr .align 1 _Z25cubicBackwardWarp2DKernelPKfS0_S0_PfiiS0__param_6
)
{
	.reg .pred 	%p<14>;
	.reg .b32 	%r<39>;
	.reg .b32 	%f<61>;
	.reg .b64 	%rd<21>;

	ld.param.u64 	%rd4, [_Z25cubicBackwardWarp2DKernelPKfS0_S0_PfiiS0__param_0];
	ld.param.u64 	%rd5, [_Z25cubicBackwardWarp2DKernelPKfS0_S0_PfiiS0__param_1];
	ld.param.u64 	%rd7, [_Z25cubicBackwardWarp2DKernelPKfS0_S0_PfiiS0__param_3];
	ld.param.u32 	%r19, [_Z25cubicBackwardWarp2DKernelPKfS0_S0_PfiiS0__param_4];
	ld.param.u32 	%r20, [_Z25cubicBackwardWarp2DKernelPKfS0_S0_PfiiS0__param_5];
	mov.u32 	%r21, %ctaid.y;
	mov.u32 	%r22, %ntid.y;
	mov.u32 	%r23, %tid.y;
	mad.lo.s32 	%r1, %r21, %r22, %r23;
	mov.u32 	%r24, %ctaid.x;
	mov.u32 	%r25, %ntid.x;
	mov.u32 	%r26, %tid.x;
	mad.lo.s32 	%r2, %r24, %r25, %r26;
	setp.ge.s32 	%p2, %r1, %r20;
	setp.ge.s32 	%p3, %r2, %r19;
	or.pred  	%p4, %p3, %p2;
	@%p4 bra 	$L__BB4_7;
	ld.param.u64 	%rd20, [_Z25cubicBackwardWarp2DKernelPKfS0_S0_PfiiS0__param_6];
	ld.param.u64 	%rd19, [_Z25cubicBackwardWarp2DKernelPKfS0_S0_PfiiS0__param_2];
	cvta.to.global.u64 	%rd9, %rd7;
	cvta.to.global.u64 	%rd10, %rd5;
	cvta.to.global.u64 	%rd11, %rd19;
	cvt.rn.f32.s32 	%f7, %r2;
	mad.lo.s32 	%r28, %r19, %r1, %r2;
	mul.wide.s32 	%rd12, %r28, 4;
	add.s64 	%rd13, %rd10, %rd12;
	ld.global.f32 	%f8, [%rd13];
	add.f32 	%f9, %f8, %f7;
	cvt.rn.f32.u32 	%f10, %r1;
	add.s64 	%rd14, %rd11, %rd12;
	ld.global.f32 	%f11, [%rd14];
	add.f32 	%f12, %f11, %f10;
	cvt.rmi.f32.f32 	%f13, %f9;
	cvt.rzi.s32.f32 	%r3, %f13;
	cvt.rmi.f32.f32 	%f14, %f12;
	cvt.rzi.s32.f32 	%r4, %f14;
	cvt.rn.f32.s32 	%f15, %r3;
	sub.f32 	%f1, %f9, %f15;
	cvt.rn.f32.s32 	%f16, %r4;
	sub.f32 	%f2, %f12, %f16;
	mul.f32 	%f3, %f1, %f1;
	mul.f32 	%f4, %f1, %f3;
	mul.f32 	%f5, %f2, %f2;
	mul.f32 	%f6, %f2, %f5;
	add.s64 	%rd1, %rd9, %rd12;
	cvta.to.global.u64 	%rd2, %rd4;
	cvta.to.global.u64 	%rd3, %rd20;
	mov.b32 	%r33, 0;
	mov.u32 	%r34, %r33;
$L__BB4_2:
	add.s32 	%r30, %r33, %r4;
	add.s32 	%r31, %r30, -1;
	setp.gt.s32 	%p5, %r30, 0;
	setp.le.s32 	%p6, %r30, %r20;
	and.pred  	%p1, %p5, %p6;
	mad.lo.s32 	%r32, %r31, %r19, %r3;
	add.s32 	%r37, %r32, -1;
	shl.b32 	%r35, %r34, 4;
	mov.b32 	%r38, 0;
	mov.u32 	%r36, %r3;
$L__BB4_3:
	setp.gt.s32 	%p7, %r36, 0;
	setp.le.s32 	%p8, %r36, %r19;
	and.pred  	%p9, %p7, %p8;
	and.pred  	%p10, %p9, %p1;
	not.pred 	%p11, %p10;
	@%p11 bra 	$L__BB4_5;
	mul.wide.s32 	%rd15, %r35, 4;
	add.s64 	%rd16, %rd3, %rd15;
	ld.global.f32 	%f17, [%rd16];
	add.f32 	%f18, %f17, 0f00000000;
	ld.global.f32 	%f19, [%rd16+4];
	fma.rn.f32 	%f20, %f19, %f2, %f18;
	ld.global.f32 	%f21, [%rd16+8];
	fma.rn.f32 	%f22, %f21, %f5, %f20;
	ld.global.f32 	%f23, [%rd16+12];
	fma.rn.f32 	%f24, %f23, %f6, %f22;
	ld.global.f32 	%f25, [%rd16+16];
	fma.rn.f32 	%f26, %f25, %f1, %f24;
	ld.global.f32 	%f27, [%rd16+20];
	mul.f32 	%f28, %f1, %f2;
	fma.rn.f32 	%f29, %f27, %f28, %f26;
	ld.global.f32 	%f30, [%rd16+24];
	mul.f32 	%f31, %f1, %f5;
	fma.rn.f32 	%f32, %f30, %f31, %f29;
	ld.global.f32 	%f33, [%rd16+28];
	mul.f32 	%f34, %f1, %f6;
	fma.rn.f32 	%f35, %f33, %f34, %f32;
	ld.global.f32 	%f36, [%rd16+32];
	fma.rn.f32 	%f37, %f36, %f3, %f35;
	ld.global.f32 	%f38, [%rd16+36];
	mul.f32 	%f39, %f3, %f2;
	fma.rn.f32 	%f40, %f38, %f39, %f37;
	ld.global.f32 	%f41, [%rd16+40];
	mul.f32 	%f42, %f3, %f5;
	fma.rn.f32 	%f43, %f41, %f42, %f40;
	ld.global.f32 	%f44, [%rd16+44];
	mul.f32 	%f45, %f3, %f6;
	fma.rn.f32 	%f46, %f44, %f45, %f43;
	ld.global.f32 	%f47, [%rd16+48];
	fma.rn.f32 	%f48, %f47, %f4, %f46;
	ld.global.f32 	%f49, [%rd16+52];
	mul.f32 	%f50, %f2, %f4;
	fma.rn.f32 	%f51, %f49, %f50, %f48;
	ld.global.f32 	%f52, [%rd16+56];
	mul.f32 	%f53, %f4, %f5;
	fma.rn.f32 	%f54, %f52, %f53, %f51;
	ld.global.f32 	%f55, [%rd16+60];
	mul.f32 	%f56, %f4, %f6;
	fma.rn.f32 	%f57, %f55, %f56, %f54;
	mul.wide.s32 	%rd17, %r37, 4;
	add.s64 	%rd18, %rd2, %rd17;
	ld.global.f32 	%f58, [%rd18];
	ld.global.f32 	%f59, [%rd1];
	fma.rn.f32 	%f60, %f57, %f58, %f59;
	st.global.f32 	[%rd1], %f60;
$L__BB4_5:
	add.s32 	%r38, %r38, 1;
	add.s32 	%r37, %r37, 1;
	add.s32 	%r36, %r36, 1;
	add.s32 	%r35, %r35, 16;
	setp.ne.s32 	%p12, %r38, 4;
	@%p12 bra 	$L__BB4_3;
	add.s32 	%r33, %r33, 1;
	setp.ne.s32 	%p13, %r33, 4;
	add.s32 	%r34, %r34, 4;
	@%p13 bra 	$L__BB4_2;
$L__BB4_7:
	ret;

}
	// .globl	_Z32adjointCubicBackwardWarp2DKernelPKfS0_S0_PfiiS0_
.visible .entry _Z32adjointCubicBackwardWarp2DKernelPKfS0_S0_PfiiS0_(
	.param .u64 .ptr .align 1 _Z32adjointCubicBackwardWarp2DKernelPKfS0_S0_PfiiS0__param_0,
	.param .u64 .ptr .align 1 _Z32adjointCubicBackwardWarp2DKernelPKfS0_S0_PfiiS0__param_1,
	.param .u64 .ptr .align 1 _Z32adjointCubicBackwardWarp2DKernelPKfS0_S0_PfiiS0__param_2,
	.param .u64 .ptr .align 1 _Z32adjointCubicBackwardWarp2DKernelPKfS0_S0_PfiiS0__param_3,
	.param .u32 _Z32adjointCubicBackwardWarp2DKernelPKfS0_S0_PfiiS0__param_4,
	.param .u32 _Z32adjointCubicBackwardWarp2DKernelPKfS0_S0_PfiiS0__param_5,
	.param .u64 .ptr .align 1 _Z32adjointCubicBackwardWarp2DKernelPKfS0_S0_PfiiS0__param_6
)
{
	.reg .pred 	%p<14>;
	.reg .b32 	%r<39>;
	.reg .b32 	%f<61>;
	.reg .b64 	%rd<21>;

	ld.param.u64 	%rd4, [_Z32adjointCubicBackwardWarp2DKernelPKfS0_S0_PfiiS0__param_0];
	ld.param.u64 	%rd5, [_Z32adjointCubicBackwardWarp2DKernelPKfS0_S0_PfiiS0__param_1];
	ld.param.u64 	%rd7, [_Z32adjointCubicBackwardWarp2DKernelPKfS0_S0_PfiiS0__param_3];
	ld.param.u32 	%r19, [_Z32adjointCubicBackwardWarp2DKernelPKfS0_S0_PfiiS0__param_4];
	ld.param.u32 	%r20, [_Z32adjointCubicBackwardWarp2DKernelPKfS0_S0_PfiiS0__param_5];
	mov.u32 	%r21, %ctaid.y;
	mov.u32 	%r22, %ntid.y;
	mov.u32 	%r23, %tid.y;
	mad.lo.s32 	%r1, %r21, %r22, %r23;
	mov.u32 	%r24, %ctaid.x;
	mov.u32 	%r25, %ntid.x;
	mov.u32 	%r26, %tid.x;
	mad.lo.s32 	%r2, %r24, %r25, %r26;
	setp.ge.s32 	%p2, %r1, %r20;
	setp.ge.s32 	%p3, %r2, %r19;
	or.pred  	%p4, %p3, %p2;
	@%p4 bra 	$L__BB5_7;
	ld.param.u64 	%rd20, [_Z32adjointCubicBackwardWarp2DKernelPKfS0_S0_PfiiS0__param_6];
	ld.param.u64 	%rd19, [_Z32adjointCubicBackwardWarp2DKernelPKfS0_S0_PfiiS0__param_2];
	cvta.to.global.u64 	%rd9, %rd4;
	cvta.to.global.u64 	%rd10, %rd5;
	cvta.to.global.u64 	%rd11, %rd19;
	cvt.rn.f32.s32 	%f7, %r2;
	mad.lo.s32 	%r28, %r19, %r1, %r2;
	mul.wide.s32 	%rd12, %r28, 4;
	add.s64 	%rd13, %rd10, %rd12;
	ld.global.f32 	%f8, [%rd13];
	add.f32 	%f9, %f8, %f7;
	cvt.rn.f32.u32 	%f10, %r1;
	add.s64 	%rd14, %rd11, %rd12;
	ld.global.f32 	%f11, [%rd14];
	add.f32 	%f12, %f11, %f10;
	cvt.rmi.f32.f32 	%f13, %f9;
	cvt.rzi.s32.f32 	%r3, %f13;
	cvt.rmi.f32.f32 	%f14, %f12;
	cvt.rzi.s32.f32 	%r4, %f14;
	cvt.rn.f32.s32 	%f15, %r3;
	sub.f32 	%f1, %f9, %f15;
	cvt.rn.f32.s32 	%f16, %r4;
	sub.f32 	%f2, %f12, %f16;
	mul.f32 	%f3, %f1, %f1;
	mul.f32 	%f4, %f1, %f3;
	mul.f32 	%f5, %f2, %f2;
	mul.f32 	%f6, %f2, %f5;
	add.s64 	%rd1, %rd9, %rd12;
	cvta.to.global.u64 	%rd2, %rd7;
	cvta.to.global.u64 	%rd3, %rd20;
	mov.b32 	%r33, 0;
	mov.u32 	%r34, %r33;
$L__BB5_2:
	add.s32 	%r30, %r33, %r4;
	add.s32 	%r31, %r30, -1;
	setp.gt.s32 	%p5, %r30, 0;
	setp.le.s32 	%p6, %r30, %r20;
	and.pred  	%p1, %p5, %p6;
	mad.lo.s32 	%r32, %r31, %r19, %r3;
	add.s32 	%r37, %r32, -1;
	shl.b32 	%r35, %r34, 4;
	mov.b32 	%r38, 0;
	mov.u32 	%r36, %r3;
$L__BB5_3:
	setp.gt.s32 	%p7, %r36, 0;
	setp.le.s32 	%p8, %r36, %r19;
	and.pred  	%p9, %p7, %p8;
	and.pred  	%p10, %p9, %p1;
	not.pred 	%p11, %p10;
	@%p11 bra 	$L__BB5_5;
	mul.wide.s32 	%rd15, %r35, 4;
	add.s64 	%rd16, %rd3, %rd15;
	ld.global.f32 	%f17, [%rd16];
	add.f32 	%f18, %f17, 0f00000000;
	ld.global.f32 	%f19, [%rd16+4];
	fma.rn.f32 	%f20, %f19, %f2, %f18;
	ld.global.f32 	%f21, [%rd16+8];
	fma.rn.f32 	%f22, %f21, %f5, %f20;
	ld.global.f32 	%f23, [%rd16+12];
	fma.rn.f32 	%f24, %f23, %f6, %f22;
	ld.global.f32 	%f25, [%rd16+16];
	fma.rn.f32 	%f26, %f25, %f1, %f24;
	ld.global.f32 	%f27, [%rd16+20];
	mul.f32 	%f28, %f1, %f2;
	fma.rn.f32 	%f29, %f27, %f28, %f26;
	ld.global.f32 	%f30, [%rd16+24];
	mul.f32 	%f31, %f1, %f5;
	fma.rn.f32 	%f32, %f30, %f31, %f29;
	ld.global.f32 	%f33, [%rd16+28];
	mul.f32 	%f34, %f1, %f6;
	fma.rn.f32 	%f35, %f33, %f34, %f32;
	ld.global.f32 	%f36, [%rd16+32];
	fma.rn.f32 	%f37, %f36, %f3, %f35;
	ld.global.f32 	%f38, [%rd16+36];
	mul.f32 	%f39, %f3, %f2;
	fma.rn.f32 	%f40, %f38, %f39, %f37;
	ld.global.f32 	%f41, [%rd16+40];
	mul.f32 	%f42, %f3, %f5;
	fma.rn.f32 	%f43, %f41, %f42, %f40;
	ld.global.f32 	%f44, [%rd16+44];
	mul.f32 	%f45, %f3, %f6;
	fma.rn.f32 	%f46, %f44, %f45, %f43;
	ld.global.f32 	%f47, [%rd16+48];
	fma.rn.f32 	%f48, %f47, %f4, %f46;
	ld.global.f32 	%f49, [%rd16+52];
	mul.f32 	%f50, %f2, %f4;
	fma.rn.f32 	%f51, %f49, %f50, %f48;
	ld.global.f32 	%f52, [%rd16+56];
	mul.f32 	%f53, %f4, %f5;
	fma.rn.f32 	%f54, %f52, %f53, %f51;
	ld.global.f32 	%f55, [%rd16+60];
	mul.f32 	%f56, %f4, %f6;
	fma.rn.f32 	%f57, %f55, %f56, %f54;
	ld.global.f32 	%f58, [%rd1];
	mul.f32 	%f59, %f57, %f58;
	mul.wide.s32 	%rd17, %r37, 4;
	add.s64 	%rd18, %rd2, %rd17;
	atom.global.add.f32 	%f60, [%rd18], %f59;
$L__BB5_5:
	add.s32 	%r38, %r38, 1;
	add.s32 	%r37, %r37, 1;
	add.s32 	%r36, %r36, 1;
	add.s32 	%r35, %r35, 16;
	setp.ne.s32 	%p12, %r38, 4;
	@%p12 bra 	$L__BB5_3;
	add.s32 	%r33, %r33, 1;
	setp.ne.s32 	%p13, %r33, 4;
	add.s32 	%r34, %r34, 4;
	@%p13 bra 	$L__BB5_2;
$L__BB5_7:
	ret;

}
	// .globl	_Z25cubicBackwardWarp3DKernelPKfS0_S0_S0_PfiiiS0_
.visible .entry _Z25cubicBackwardWarp3DKernelPKfS0_S0_S0_PfiiiS0_(
	.param .u64 .ptr .align 1 _Z25cubicBackwardWarp3DKernelPKfS0_S0_S0_PfiiiS0__param_0,
	.param .u64 .ptr .align 1 _Z25cubicBackwardWarp3DKernelPKfS0_S0_S0_PfiiiS0__param_1,
	.param .u64 .ptr .align 1 _Z25cubicBackwardWarp3DKernelPKfS0_S0_S0_PfiiiS0__param_2,
	.param .u64 .ptr .align 1 _Z25cubicBackwardWarp3DKernelPKfS0_S0_S0_PfiiiS0__param_3,
	.param .u64 .ptr .align 1 _Z25cubicBackwardWarp3DKernelPKfS0_S0_S0_PfiiiS0__param_4,
	.param .u32 _Z25cubicBackwardWarp3DKernelPKfS0_S0_S0_PfiiiS0__param_5,
	.param .u32 _Z25cubicBackwardWarp3DKernelPKfS0_S0_S0_PfiiiS0__param_6,
	.param .u32 _Z25cubicBackwardWarp3DKernelPKfS0_S0_S0_PfiiiS0__param_7,
	.param .u64 .ptr .align 1 _Z25cubicBackwardWarp3DKernelPKfS0_S0_S0_PfiiiS0__param_8
)
{
	.reg .pred 	%p<21>;
	.reg .b32 	%r<57>;
	.reg .b32 	%f<210>;
	.reg .b64 	%rd<28>;

	ld.param.u32 	%r24, [_Z25cubicBackwardWarp3DKernelPKfS0_S0_S0_PfiiiS0__param_5];
	ld.param.u32 	%r25, [_Z25cubicBackwardWarp3DKernelPKfS0_S0_S0_PfiiiS0__param_6];
	ld.param.u32 	%r26, [_Z25cubicBackwardWarp3DKernelPKfS0_S0_S0_PfiiiS0__param_7];
	mov.u32 	%r27, %ctaid.z;
	mov.u32 	%r28, %ntid.z;
	mov.u32 	%r29, %tid.z;
	mad.lo.s32 	%r1, %r27, %r28, %r29;
	mov.u32 	%r30, %ctaid.y;
	mov.u32 	%r31, %ntid.y;
	mov.u32 	%r32, %tid.y;
	mad.lo.s32 	%r2, %r30, %r31, %r32;
	mov.u32 	%r33, %ctaid.x;
	mov.u32 	%r34, %ntid.x;
	mov.u32 	%r35, %tid.x;
	mad.lo.s32 	%r3, %r33, %r34, %r35;
	setp.ge.s32 	%p3, %r2, %r25;
	setp.ge.s32 	%p4, %r3, %r24;
	or.pred  	%p5, %p4, %p3;
	setp.ge.s32 	%p6, %r1, %r26;
	or.pred  	%p7, %p5, %p6;
	@%p7 bra 	$L__BB6_9;
	ld.param.u64 	%rd27, [_Z25cubicBackwardWarp3DKernelPKfS0_S0_S0_PfiiiS0__param_8];
	ld.param.u64 	%rd26, [_Z25cubicBackwardWarp3DKernelPKfS0_S0_S0_PfiiiS0__param_4];
	ld.param.u64 	%rd25, [_Z25cubicBackwardWarp3DKernelPKfS0_S0_S0_PfiiiS0__param_3];
	ld.param.u64 	%rd24, [_Z25cubicBackwardWarp3DKernelPKfS0_S0_S0_PfiiiS0__param_2];
	ld.param.u64 	%rd23, [_Z25cubicBackwardWarp3DKernelPKfS0_S0_S0_PfiiiS0__param_1];
	ld.param.u64 	%rd22, [_Z25cubicBackwardWarp3DKernelPKfS0_S0_S0_PfiiiS0__param_0];
	cvta.to.global.u64 	%rd10, %rd26;
	cvta.to.global.u64 	%rd11, %rd23;
	cvta.to.global.u64 	%rd12, %rd24;
	cvta.to.global.u64 	%rd13, %rd25;
	cvt.rn.f32.s32 	%f57, %r3;
	mad.lo.s32 	%r37, %r25, %r1, %r2;
	mad.lo.s32 	%r38, %r37, %r24, %r3;
	mul.wide.s32 	%rd14, %r38, 4;
	add.s64 	%rd15, %rd11, %rd14;
	ld.global.f32 	%f58, [%rd15];
	add.f32 	%f59, %f58, %f57;
	cvt.rn.f32.u32 	%f60, %r2;
	add.s64 	%rd16, %rd12, %rd14;
	ld.global.f32 	%f61, [%rd16];
	add.f32 	%f62, %f61, %f60;
	cvt.rn.f32.u32 	%f63, %r1;
	add.s64 	%rd17, %rd13, %rd14;
	ld.global.f32 	%f64, [%rd17];
	add.f32 	%f65, %f64, %f63;
	cvt.rmi.f32.f32 	%f66, %f59;
	cvt.rzi.s32.f32 	%r4, %f66;
	cvt.rmi.f32.f32 	%f67, %f62;
	cvt.rzi.s32.f32 	%r5, %f67;
	cvt.rmi.f32.f32 	%f68, %f65;
	cvt.rzi.s32.f32 	%r6, %f68;
	cvt.rn.f32.s32 	%f69, %r4;
	sub.f32 	%f1, %f59, %f69;
	cvt.rn.f32.s32 	%f70, %r5;
	sub.f32 	%f2, %f62, %f70;
	cvt.rn.f32.s32 	%f71, %r6;
	sub.f32 	%f3, %f65, %f71;
	mul.f32 	%f4, %f1, %f1;
	mul.f32 	%f5, %f1, %f4;
	mul.f32 	%f6, %f2, %f2;
	mul.f32 	%f7, %f2, %f6;
	mul.f32 	%f8, %f3, %f3;
	mul.f32 	%f9, %f3, %f8;
	mul.f32 	%f10, %f2, %f3;
	mul.f32 	%f11, %f2, %f8;
	mul.f32 	%f12, %f2, %f9;
	mul.f32 	%f13, %f6, %f3;
	mul.f32 	%f14, %f6, %f8;
	mul.f32 	%f15, %f6, %f9;
	mul.f32 	%f16, %f1, %f3;
	mul.f32 	%f17, %f1, %f8;
	mul.f32 	%f18, %f1, %f9;
	mul.f32 	%f19, %f1, %f2;
	mul.f32 	%f20, %f19, %f3;
	mul.f32 	%f21, %f19, %f8;
	mul.f32 	%f22, %f19, %f9;
	mul.f32 	%f23, %f1, %f6;
	mul.f32 	%f24, %f3, %f23;
	mul.f32 	%f25, %f23, %f8;
	mul.f32 	%f26, %f23, %f9;
	mul.f32 	%f27, %f1, %f7;
	mul.f32 	%f28, %f3, %f27;
	mul.f32 	%f29, %f8, %f27;
	mul.f32 	%f30, %f27, %f9;
	mul.f32 	%f31, %f4, %f3;
	mul.f32 	%f32, %f4, %f8;
	mul.f32 	%f33, %f4, %f9;
	mul.f32 	%f34, %f4, %f2;
	mul.f32 	%f35, %f34, %f3;
	mul.f32 	%f36, %f34, %f8;
	mul.f32 	%f37, %f34, %f9;
	mul.f32 	%f38, %f4, %f6;
	mul.f32 	%f39, %f3, %f38;
	mul.f32 	%f40, %f38, %f8;
	mul.f32 	%f41, %f38, %f9;
	mul.f32 	%f42, %f4, %f7;
	mul.f32 	%f43, %f5, %f3;
	mul.f32 	%f44, %f5, %f8;
	mul.f32 	%f45, %f5, %f9;
	mul.f32 	%f46, %f2, %f5;
	mul.f32 	%f47, %f3, %f46;
	mul.f32 	%f48, %f46, %f8;
	mul.f32 	%f49, %f46, %f9;
	mul.f32 	%f50, %f5, %f6;
	mul.f32 	%f51, %f3, %f50;
	mul.f32 	%f52, %f50, %f8;
	mul.f32 	%f53, %f5, %f7;
	mul.f32 	%f54, %f3, %f53;
	mul.f32 	%f55, %f8, %f53;
	mul.f32 	%f56, %f53, %f9;
	add.s64 	%rd1, %rd10, %rd14;
	cvta.to.global.u64 	%rd2, %rd22;
	cvta.to.global.u64 	%rd3, %rd27;
	mov.b32 	%r49, 0;
	mov.u32 	%r52, %r49;
$L__BB6_2:
	ld.param.u32 	%r48, [_Z25cubicBackwardWarp3DKernelPKfS0_S0_S0_PfiiiS0__param_7];
	add.s32 	%r40, %r49, %r6;
	setp.gt.s32 	%p8, %r40, 0;
	setp.le.s32 	%p9, %r40, %r48;
	and.pred  	%p1, %p8, %p9;
	mov.b32 	%r51, 0;
$L__BB6_3:
	add.s32 	%r42, %r51, %r5;
	setp.gt.s32 	%p10, %r42, 0;
	setp.le.s32 	%p11, %r42, %r25;
	and.pred  	%p2, %p10, %p11;
	add.s32 	%r43, %r49, %r6;
	add.s32 	%r44, %r43, -1;
	mad.lo.s32 	%r45, %r44, %r25, %r42;
	add.s32 	%r46, %r45, -1;
	mad.lo.s32 	%r47, %r46, %r24, %r4;
	add.s32 	%r55, %r47, -1;
	shl.b32 	%r53, %r52, 6;
	add.s32 	%r52, %r52, 4;
	mov.b32 	%r56, 0;
	mov.u32 	%r54, %r4;
$L__BB6_4:
	setp.gt.s32 	%p12, %r54, 0;
	setp.le.s32 	%p13, %r54, %r24;
	and.pred  	%p14, %p12, %p13;
	and.pred  	%p15, %p14, %p2;
	and.pred  	%p16, %p15, %p1;
	not.pred 	%p17, %p16;
	@%p17 bra 	$L__BB6_6;
	mul.wide.s32 	%rd18, %r53, 4;
	add.s64 	%rd19, %rd3, %rd18;
	ld.global.f32 	%f72, [%rd19];
	add.f32 	%f73, %f72, 0f00000000;
	ld.global.f32 	%f74, [%rd19+4];
	fma.rn.f32 	%f75, %f74, %f3, %f73;
	ld.global.f32 	%f76, [%rd19+8];
	fma.rn.f32 	%f77, %f76, %f8, %f75;
	ld.global.f32 	%f78, [%rd19+12];
	fma.rn.f32 	%f79, %f78, %f9, %f77;
	ld.global.f32 	%f80, [%rd19+16];
	fma.rn.f32 	%f81, %f80, %f2, %f79;
	ld.global.f32 	%f82, [%rd19+20];
	fma.rn.f32 	%f83, %f82, %f10, %f81;
	ld.global.f32 	%f84, [%rd19+24];
	fma.rn.f32 	%f85, %f84, %f11, %f83;
	ld.global.f32 	%f86, [%rd19+28];
	fma.rn.f32 	%f87, %f86, %f12, %f85;
	ld.global.f32 	%f88, [%rd19+32];
	fma.rn.f32 	%f89, %f88, %f6, %f87;
	ld.global.f32 	%f90, [%rd19+36];
	fma.rn.f32 	%f91, %f90, %f13, %f89;
	ld.global.f32 	%f92, [%rd19+40];
	fma.rn.f32 	%f93, %f92, %f14, %f91;
	ld.global.f32 	%f94, [%rd19+44];
	fma.rn.f32 	%f95, %f94, %f15, %f93;
	ld.global.f32 	%f96, [%rd19+48];
	fma.rn.f32 	%f97, %f96, %f7, %f95;
	ld.global.f32 	%f98, [%rd19+52];
	mul.f32 	%f99, %f3, %f7;
	fma.rn.f32 	%f100, %f98, %f99, %f97;
	ld.global.f32 	%f101, [%rd19+56];
	mul.f32 	%f102, %f7, %f8;
	fma.rn.f32 	%f103, %f101, %f102, %f100;
	ld.global.f32 	%f104, [%rd19+60];
	mul.f32 	%f105, %f7, %f9;
	fma.rn.f32 	%f106, %f104, %f105, %f103;
	ld.global.f32 	%f107, [%rd19+64];
	fma.rn.f32 	%f108, %f107, %f1, %f106;
	ld.global.f32 	%f109, [%rd19+68];
	fma.rn.f32 	%f110, %f109, %f16, %f108;
	ld.global.f32 	%f111, [%rd19+72];
	fma.rn.f32 	%f112, %f111, %f17, %f110;
	ld.global.f32 	%f113, [%rd19+76];
	fma.rn.f32 	%f114, %f113, %f18, %f112;
	ld.global.f32 	%f115, [%rd19+80];
	fma.rn.f32 	%f116, %f115, %f19, %f114;
	ld.global.f32 	%f117, [%rd19+84];
	fma.rn.f32 	%f118, %f117, %f20, %f116;
	ld.global.f32 	%f119, [%rd19+88];
	fma.rn.f32 	%f120, %f119, %f21, %f118;
	ld.global.f32 	%f121, [%rd19+92];
	fma.rn.f32 	%f122, %f121, %f22, %f120;
	ld.global.f32 	%f123, [%rd19+96];
	fma.rn.f32 	%f124, %f123, %f23, %f122;
	ld.global.f32 	%f125, [%rd19+100];
	fma.rn.f32 	%f126, %f125, %f24, %f124;
	ld.global.f32 	%f127, [%rd19+104];
	fma.rn.f32 	%f128, %f127, %f25, %f126;
	ld.global.f32 	%f129, [%rd19+108];
	fma.rn.f32 	%f130, %f129, %f26, %f128;
	ld.global.f32 	%f131, [%rd19+112];
	fma.rn.f32 	%f132, %f131, %f27, %f130;
	ld.global.f32 	%f133, [%rd19+116];
	fma.rn.f32 	%f134, %f133, %f28, %f132;
	ld.global.f32 	%f135, [%rd19+120];
	fma.rn.f32 	%f136, %f135, %f29, %f134;
	ld.global.f32 	%f137, [%rd19+124];
	fma.rn.f32 	%f138, %f137, %f30, %f136;
	ld.global.f32 	%f139, [%rd19+128];
	fma.rn.f32 	%f140, %f139, %f4, %f138;
	ld.global.f32 	%f141, [%rd19+132];
	fma.rn.f32 	%f142, %f141, %f31, %f140;
	ld.global.f32 	%f143, [%rd19+136];
	fma.rn.f32 	%f144, %f143, %f32, %f142;
	ld.global.f32 	%f145, [%rd19+140];
	fma.rn.f32 	%f146, %f145, %f33, %f144;
	ld.global.f32 	%f147, [%rd19+144];
	fma.rn.f32 	%f148, %f147, %f34, %f146;
	ld.global.f32 	%f149, [%rd19+148];
	fma.rn.f32 	%f150, %f149, %f35, %f148;
	ld.global.f32 	%f151, [%rd19+152];
	fma.rn.f32 	%f152, %f151, %f36, %f150;
	ld.global.f32 	%f153, [%rd19+156];
	fma.rn.f32 	%f154, %f153, %f37, %f152;
	ld.global.f32 	%f155, [%rd19+160];
	fma.rn.f32 	%f156, %f155, %f38, %f154;
	ld.global.f32 	%f157, [%rd19+164];
	fma.rn.f32 	%f158, %f157, %f39, %f156;
	ld.global.f32 	%f159, [%rd19+168];
	fma.rn.f32 	%f160, %f159, %f40, %f158;
	ld.global.f32 	%f161, [%rd19+172];
	fma.rn.f32 	%f162, %f161, %f41, %f160;
	ld.global.f32 	%f163, [%rd19+176];
	fma.rn.f32 	%f164, %f163, %f42, %f162;
	ld.global.f32 	%f165, [%rd19+180];
	mul.f32 	%f166, %f3, %f42;
	fma.rn.f32 	%f167, %f165, %f166, %f164;
	ld.global.f32 	%f168, [%rd19+184];
	mul.f32 	%f169, %f8, %f42;
	fma.rn.f32 	%f170, %f168, %f169, %f167;
	ld.global.f32 	%f171, [%rd19+188];
	mul.f32 	%f172, %f42, %f9;
	fma.rn.f32 	%f173, %f171, %f172, %f170;
	ld.global.f32 	%f174, [%rd19+192];
	fma.rn.f32 	%f175, %f174, %f5, %f173;
	ld.global.f32 	%f176, [%rd19+196];
	fma.rn.f32 	%f177, %f176, %f43, %f175;
	ld.global.f32 	%f178, [%rd19+200];
	fma.rn.f32 	%f179, %f178, %f44, %f177;
	ld.global.f32 	%f180, [%rd19+204];
	fma.rn.f32 	%f181, %f180, %f45, %f179;
	ld.global.f32 	%f182, [%rd19+208];
	fma.rn.f32 	%f183, %f182, %f46, %f181;
	ld.global.f32 	%f184, [%rd19+212];
	fma.rn.f32 	%f185, %f184, %f47, %f183;
	ld.global.f32 	%f186, [%rd19+216];
	fma.rn.f32 	%f187, %f186, %f48, %f185;
	ld.global.f32 	%f188, [%rd19+220];
	fma.rn.f32 	%f189, %f188, %f49, %f187;
	ld.global.f32 	%f190, [%rd19+224];
	fma.rn.f32 	%f191, %f190, %f50, %f189;
	ld.global.f32 	%f192, [%rd19+228];
	fma.rn.f32 	%f193, %f192, %f51, %f191;
	ld.global.f32 	%f194, [%rd19+232];
	fma.rn.f32 	%f195, %f194, %f52, %f193;
	ld.global.f32 	%f196, [%rd19+236];
	mul.f32 	%f197, %f50, %f9;
	fma.rn.f32 	%f198, %f196, %f197, %f195;
	ld.global.f32 	%f199, [%rd19+240];
	fma.rn.f32 	%f200, %f199, %f53, %f198;
	ld.global.f32 	%f201, [%rd19+244];
	fma.rn.f32 	%f202, %f201, %f54, %f200;
	ld.global.f32 	%f203, [%rd19+248];
	fma.rn.f32 	%f204, %f203, %f55, %f202;
	ld.global.f32 	%f205, [%rd19+252];
	fma.rn.f32 	%f206, %f205, %f56, %f204;
	mul.wide.s32 	%rd20, %r55, 4;
	add.s64 	%rd21, %rd2, %rd20;
	ld.global.f32 	%f207, [%rd21];
	ld.global.f32 	%f208, [%rd1];
	fma.rn.f32 	%f209, %f206, %f207, %f208;
	st.global.f32 	[%rd1], %f209;
$L__BB6_6:
	add.s32 	%r56, %r56, 1;
	add.s32 	%r55, %r55, 1;
	add.s32 	%r54, %r54, 1;
	add.s32 	%r53, %r53, 64;
	setp.ne.s32 	%p18, %r56, 4;
	@%p18 bra 	$L__BB6_4;
	add.s32 	%r51, %r51, 1;
	setp.ne.s32 	%p19, %r51, 4;
	@%p19 bra 	$L__BB6_3;
	add.s32 	%r49, %r49, 1;
	setp.ne.s32 	%p20, %r49, 4;
	@%p20 bra 	$L__BB6_2;
$L__BB6_9:
	ret;

}
	// .globl	_Z32adjointCubicBackwardWarp3DKernelPKfS0_S0_S0_PfiiiS0_
.visible .entry _Z32adjointCubicBackwardWarp3DKernelPKfS0_S0_S0_PfiiiS0_(
	.param .u64 .ptr .align 1 _Z32adjointCubicBackwardWarp3DKernelPKfS0_S0_S0_PfiiiS0__param_0,
	.param .u64 .ptr .align 1 _Z32adjointCubicBackwardWarp3DKernelPKfS0_S0_S0_PfiiiS0__param_1,
	.param .u64 .ptr .align 1 _Z32adjointCubicBackwardWarp3DKernelPKfS0_S0_S0_PfiiiS0__param_2,
	.param .u64 .ptr .align 1 _Z32adjointCubicBackwardWarp3DKernelPKfS0_S0_S0_PfiiiS0__param_3,
	.param .u64 .ptr .align 1 _Z32adjointCubicBackwardWarp3DKernelPKfS0_S0_S0_PfiiiS0__param_4,
	.param .u32 _Z32adjointCubicBackwardWarp3DKernelPKfS0_S0_S0_PfiiiS0__param_5,
	.param .u32 _Z32adjointCubicBackwardWarp3DKernelPKfS0_S0_S0_PfiiiS0__param_6,
	.param .u32 _Z32adjointCubicBackwardWarp3DKernelPKfS0_S0_S0_PfiiiS0__param_7,
	.param .u64 .ptr .align 1 _Z32adjointCubicBackwardWarp3DKernelPKfS0_S0_S0_PfiiiS0__param_8
)
{
	.reg .pred 	%p<21>;
	.reg .b32 	%r<57>;
	.reg .b32 	%f<210>;
	.reg .b64 	%rd<28>;

	ld.param.u32 	%r24, [_Z32adjointCubicBackwardWarp3DKernelPKfS0_S0_S0_PfiiiS0__param_5];
	ld.param.u32 	%r25, [_Z32adjointCubicBackwardWarp3DKernelPKfS0_S0_S0_PfiiiS0__param_6];
	ld.param.u32 	%r26, [_Z32adjointCubicBackwardWarp3DKernelPKfS0_S0_S0_PfiiiS0__param_7];
	mov.u32 	%r27, %ctaid.z;
	mov.u32 	%r28, %ntid.z;
	mov.u32 	%r29, %tid.z;
	mad.lo.s32 	%r1, %r27, %r28, %r29;
	mov.u32 	%r30, %ctaid.y;
	mov.u32 	%r31, %ntid.y;
	mov.u32 	%r32, %tid.y;
	mad.lo.s32 	%r2, %r30, %r31, %r32;
	mov.u32 	%r33, %ctaid.x;
	mov.u32 	%r34, %ntid.x;
	mov.u32 	%r35, %tid.x;
	mad.lo.s32 	%r3, %r33, %r34, %r35;
	setp.ge.s32 	%p3, %r2, %r25;
	setp.ge.s32 	%p4, %r3, %r24;
	or.pred  	%p5, %p4, %p3;
	setp.ge.s32 	%p6, %r1, %r26;
	or.pred  	%p7, %p5, %p6;
	@%p7 bra 	$L__BB7_9;
	ld.param.u64 	%rd27, [_Z32adjointCubicBackwardWarp3DKernelPKfS0_S0_S0_PfiiiS0__param_8];
	ld.param.u64 	%rd26, [_Z32adjointCubicBackwardWarp3DKernelPKfS0_S0_S0_PfiiiS0__param_4];
	ld.param.u64 	%rd25, [_Z32adjointCubicBackwardWarp3DKernelPKfS0_S0_S0_PfiiiS0__param_3];
	ld.param.u64 	%rd24, [_Z32adjointCubicBackwardWarp3DKernelPKfS0_S0_S0_PfiiiS0__param_2];
	ld.param.u64 	%rd23, [_Z32adjointCubicBackwardWarp3DKernelPKfS0_S0_S0_PfiiiS0__param_1];
	ld.param.u64 	%rd22, [_Z32adjointCubicBackwardWarp3DKernelPKfS0_S0_S0_PfiiiS0__param_0];
	cvta.to.global.u64 	%rd10, %rd22;
	cvta.to.global.u64 	%rd11, %rd23;
	cvta.to.global.u64 	%rd12, %rd24;
	cvta.to.global.u64 	%rd13, %rd25;
	cvt.rn.f32.s32 	%f57, %r3;
	mad.lo.s32 	%r37, %r25, %r1, %r2;
	mad.lo.s32 	%r38, %r37, %r24, %r3;
	mul.wide.s32 	%rd14, %r38, 4;
	add.s64 	%rd15, %rd11, %rd14;
	ld.global.f32 	%f58, [%rd15];
	add.f32 	%f59, %f58, %f57;
	cvt.rn.f32.u32 	%f60, %r2;
	add.s64 	%rd16, %rd12, %rd14;
	ld.global.f32 	%f61, [%rd16];
	add.f32 	%f62, %f61, %f60;
	cvt.rn.f32.u32 	%f63, %r1;
	add.s64 	%rd17, %rd13, %rd14;
	ld.global.f32 	%f64, [%rd17];
	add.f32 	%f65, %f64, %f63;
	cvt.rmi.f32.f32 	%f66, %f59;
	cvt.rzi.s32.f32 	%r4, %f66;
	cvt.rmi.f32.f32 	%f67, %f62;
	cvt.rzi.s32.f32 	%r5, %f67;
	cvt.rmi.f32.f32 	%f68, %f65;
	cvt.rzi.s32.f32 	%r6, %f68;
	cvt.rn.f32.s32 	%f69, %r4;
	sub.f32 	%f1, %f59, %f69;
	cvt.rn.f32.s32 	%f70, %r5;
	sub.f32 	%f2, %f62, %f70;
	cvt.rn.f32.s32 	%f71, %r6;
	sub.f32 	%f3, %f65, %f71;
	mul.f32 	%f4, %f1, %f1;
	mul.f32 	%f5, %f1, %f4;
	mul.f32 	%f6, %f2, %f2;
	mul.f32 	%f7, %f2, %f6;
	mul.f32 	%f8, %f3, %f3;
	mul.f32 	%f9, %f3, %f8;
	mul.f32 	%f10, %f2, %f3;
	mul.f32 	%f11, %f2, %f8;
	mul.f32 	%f12, %f2, %f9;
	mul.f32 	%f13, %f6, %f3;
	mul.f32 	%f14, %f6, %f8;
	mul.f32 	%f15, %f6, %f9;
	mul.f32 	%f16, %f1, %f3;
	mul.f32 	%f17, %f1, %f8;
	mul.f32 	%f18, %f1, %f9;
	mul.f32 	%f19, %f1, %f2;
	mul.f32 	%f20, %f19, %f3;
	mul.f32 	%f21, %f19, %f8;
	mul.f32 	%f22, %f19, %f9;
	mul.f32 	%f23, %f1, %f6;
	mul.f32 	%f24, %f3, %f23;
	mul.f32 	%f25, %f23, %f8;
	mul.f32 	%f26, %f23, %f9;
	mul.f32 	%f27, %f1, %f7;
	mul.f32 	%f28, %f3, %f27;
	mul.f32 	%f29, %f8, %f27;
	mul.f32 	%f30, %f27, %f9;
	mul.f32 	%f31, %f4, %f3;
	mul.f32 	%f32, %f4, %f8;
	mul.f32 	%f33, %f4, %f9;
	mul.f32 	%f34, %f4, %f2;
	mul.f32 	%f35, %f34, %f3;
	mul.f32 	%f36, %f34, %f8;
	mul.f32 	%f37, %f34, %f9;
	mul.f32 	%f38, %f4, %f6;
	mul.f32 	%f39, %f3, %f38;
	mul.f32 	%f40, %f38, %f8;
	mul.f32 	%f41, %f38, %f9;
	mul.f32 	%f42, %f4, %f7;
	mul.f32 	%f43, %f5, %f3;
	mul.f32 	%f44, %f5, %f8;
	mul.f32 	%f45, %f5, %f9;
	mul.f32 	%f46, %f2, %f5;
	mul.f32 	%f47, %f3, %f46;
	mul.f32 	%f48, %f46, %f8;
	mul.f32 	%f49, %f46, %f9;
	mul.f32 	%f50, %f5, %f6;
	mul.f32 	%f51, %f3, %f50;
	mul.f32 	%f52, %f50, %f8;
	mul.f32 	%f53, %f5, %f7;
	mul.f32 	%f54, %f3, %f53;
	mul.f32 	%f55, %f8, %f53;
	mul.f32 	%f56, %f53, %f9;
	add.s64 	%rd1, %rd10, %rd14;
	cvta.to.global.u64 	%rd2, %rd26;
	cvta.to.global.u64 	%rd3, %rd27;
	mov.b32 	%r49, 0;
	mov.u32 	%r52, %r49;
$L__BB7_2:
	ld.param.u32 	%r48, [_Z32adjointCubicBackwardWarp3DKernelPKfS0_S0_S0_PfiiiS0__param_7];
	add.s32 	%r40, %r49, %r6;
	setp.gt.s32 	%p8, %r40, 0;
	setp.le.s32 	%p9, %r40, %r48;
	and.pred  	%p1, %p8, %p9;
	mov.b32 	%r51, 0;
$L__BB7_3:
	add.s32 	%r42, %r51, %r5;
	setp.gt.s32 	%p10, %r42, 0;
	setp.le.s32 	%p11, %r42, %r25;
	and.pred  	%p2, %p10, %p11;
	add.s32 	%r43, %r49, %r6;
	add.s32 	%r44, %r43, -1;
	mad.lo.s32 	%r45, %r44, %r25, %r42;
	add.s32 	%r46, %r45, -1;
	mad.lo.s32 	%r47, %r46, %r24, %r4;
	add.s32 	%r55, %r47, -1;
	shl.b32 	%r53, %r52, 6;
	add.s32 	%r52, %r52, 4;
	mov.b32 	%r56, 0;
	mov.u32 	%r54, %r4;
$L__BB7_4:
	setp.gt.s32 	%p12, %r54, 0;
	setp.le.s32 	%p13, %r54, %r24;
	and.pred  	%p14, %p12, %p13;
	and.pred  	%p15, %p14, %p2;
	and.pred  	%p16, %p15, %p1;
	not.pred 	%p17, %p16;
	@%p17 bra 	$L__BB7_6;
	mul.wide.s32 	%rd18, %r53, 4;
	add.s64 	%rd19, %rd3, %rd18;
	ld.global.f32 	%f72, [%rd19];
	add.f32 	%f73, %f72, 0f00000000;
	ld.global.f32 	%f74, [%rd19+4];
	fma.rn.f32 	%f75, %f74, %f3, %f73;
	ld.global.f32 	%f76, [%rd19+8];
	fma.rn.f32 	%f77, %f76, %f8, %f75;
	ld.global.f32 	%f78, [%rd19+12];
	fma.rn.f32 	%f79, %f78, %f9, %f77;
	ld.global.f32 	%f80, [%rd19+16];
	fma.rn.f32 	%f81, %f80, %f2, %f79;
	ld.global.f32 	%f82, [%rd19+20];
	fma.rn.f32 	%f83, %f82, %f10, %f81;
	ld.global.f32 	%f84, [%rd19+24];
	fma.rn.f32 	%f85, %f84, %f11, %f83;
	ld.global.f32 	%f86, [%rd19+28];
	fma.rn.f32 	%f87, %f86, %f12, %f85;
	ld.global.f32 	%f88, [%rd19+32];
	fma.rn.f32 	%f89, %f88, %f6, %f87;
	ld.global.f32 	%f90, [%rd19+36];
	fma.rn.f32 	%f91, %f90, %f13, %f89;
	ld.global.f32 	%f92, [%rd19+40];
	fma.rn.f32 	%f93, %f92, %f14, %f91;
	ld.global.f32 	%f94, [%rd19+44];
	fma.rn.f32 	%f95, %f94, %f15, %f93;
	ld.global.f32 	%f96, [%rd19+48];
	fma.rn.f32 	%f97, %f96, %f7, %f95;
	ld.global.f32 	%f98, [%rd19+52];
	mul.f32 	%f99, %f3, %f7;
	fma.rn.f32 	%f100, %f98, %f99, %f97;
	ld.global.f32 	%f101, [%rd19+56];
	mul.f32 	%f102, %f7, %f8;
	fma.rn.f32 	%f103, %f101, %f102, %f100;
	ld.global.f32 	%f104, [%rd19+60];
	mul.f32 	%f105, %f7, %f9;
	fma.rn.f32 	%f106, %f104, %f105, %f103;
	ld.global.f32 	%f107, [%rd19+64];
	fma.rn.f32 	%f108, %f107, %f1, %f106;
	ld.global.f32 	%f109, [%rd19+68];
	fma.rn.f32 	%f110, %f109, %f16, %f108;
	ld.global.f32 	%f111, [%rd19+72];
	fma.rn.f32 	%f112, %f111, %f17, %f110;
	ld.global.f32 	%f113, [%rd19+76];
	fma.rn.f32 	%f114, %f113, %f18, %f112;
	ld.global.f32 	%f115, [%rd19+80];
	fma.rn.f32 	%f116, %f115, %f19, %f114;
	ld.global.f32 	%f117, [%rd19+84];
	fma.rn.f32 	%f118, %f117, %f20, %f116;
	ld.global.f32 	%f119, [%rd19+88];
	fma.rn.f32 	%f120, %f119, %f21, %f118;
	ld.global.f32 	%f121, [%rd19+92];
	fma.rn.f32 	%f122, %f121, %f22, %f120;
	ld.global.f32 	%f123, [%rd19+96];
	fma.rn.f32 	%f124, %f123, %f23, %f122;
	ld.global.f32 	%f125, [%rd19+100];
	fma.rn.f32 	%f126, %f125, %f24, %f124;
	ld.global.f32 	%f127, [%rd19+104];
	fma.rn.f32 	%f128, %f127, %f25, %f126;
	ld.global.f32 	%f129, [%rd19+108];
	fma.rn.f32 	%f130, %f129, %f26, %f128;
	ld.global.f32 	%f131, [%rd19+112];
	fma.rn.f32 	%f132, %f131, %f27, %f130;
	ld.global.f32 	%f133, [%rd19+116];
	fma.rn.f32 	%f134, %f133, %f28, %f132;
	ld.global.f32 	%f135, [%rd19+120];
	fma.rn.f32 	%f136, %f135, %f29, %f134;
	ld.global.f32 	%f137, [%rd19+124];
	fma.rn.f32 	%f138, %f137, %f30, %f136;
	ld.global.f32 	%f139, [%rd19+128];
	fma.rn.f32 	%f140, %f139, %f4, %f138;
	ld.global.f32 	%f141, [%rd19+132];
	fma.rn.f32 	%f142, %f141, %f31, %f140;
	ld.global.f32 	%f143, [%rd19+136];
	fma.rn.f32 	%f144, %f143, %f32, %f142;
	ld.global.f32 	%f145, [%rd19+140];
	fma.rn.f32 	%f146, %f145, %f33, %f144;
	ld.global.f32 	%f147, [%rd19+144];
	fma.rn.f32 	%f148, %f147, %f34, %f146;
	ld.global.f32 	%f149, [%rd19+148];
	fma.rn.f32 	%f150, %f149, %f35, %f148;
	ld.global.f32 	%f151, [%rd19+152];
	fma.rn.f32 	%f152, %f151, %f36, %f150;
	ld.global.f32 	%f153, [%rd19+156];
	fma.rn.f32 	%f154, %f153, %f37, %f152;
	ld.global.f32 	%f155, [%rd19+160];
	fma.rn.f32 	%f156, %f155, %f38, %f154;
	ld.global.f32 	%f157, [%rd19+164];
	fma.rn.f32 	%f158, %f157, %f39, %f156;
	ld.global.f32 	%f159, [%rd19+168];
	fma.rn.f32 	%f160, %f159, %f40, %f158;
	ld.global.f32 	%f161, [%rd19+172];
	fma.rn.f32 	%f162, %f161, %f41, %f160;
	ld.global.f32 	%f163, [%rd19+176];
	fma.rn.f32 	%f164, %f163, %f42, %f162;
	ld.global.f32 	%f165, [%rd19+180];
	mul.f32 	%f166, %f3, %f42;
	fma.rn.f32 	%f167, %f165, %f166, %f164;
	ld.global.f32 	%f168, [%rd19+184];
	mul.f32 	%f169, %f8, %f42;
	fma.rn.f32 	%f170, %f168, %f169, %f167;
	ld.global.f32 	%f171, [%rd19+188];
	mul.f32 	%f172, %f42, %f9;
	fma.rn.f32 	%f173, %f171, %f172, %f170;
	ld.global.f32 	%f174, [%rd19+192];
	fma.rn.f32 	%f175, %f174, %f5, %f173;
	ld.global.f32 	%f176, [%rd19+196];
	fma.rn.f32 	%f177, %f176, %f43, %f175;
	ld.global.f32 	%f178, [%rd19+200];
	fma.rn.f32 	%f179, %f178, %f44, %f177;
	ld.global.f32 	%f180, [%rd19+204];
	fma.rn.f32 	%f181, %f180, %f45, %f179;
	ld.global.f32 	%f182, [%rd19+208];
	fma.rn.f32 	%f183, %f182, %f46, %f181;
	ld.global.f32 	%f184, [%rd19+212];
	fma.rn.f32 	%f185, %f184, %f47, %f183;
	ld.global.f32 	%f186, [%rd19+216];
	fma.rn.f32 	%f187, %f186, %f48, %f185;
	ld.global.f32 	%f188, [%rd19+220];
	fma.rn.f32 	%f189, %f188, %f49, %f187;
	ld.global.f32 	%f190, [%rd19+224];
	fma.rn.f32 	%f191, %f190, %f50, %f189;
	ld.global.f32 	%f192, [%rd19+228];
	fma.rn.f32 	%f193, %f192, %f51, %f191;
	ld.global.f32 	%f194, [%rd19+232];
	fma.rn.f32 	%f195, %f194, %f52, %f193;
	ld.global.f32 	%f196, [%rd19+236];
	mul.f32 	%f197, %f50, %f9;
	fma.rn.f32 	%f198, %f196, %f197, %f195;
	ld.global.f32 	%f199, [%rd19+240];
	fma.rn.f32 	%f200, %f199, %f53, %f198;
	ld.global.f32 	%f201, [%rd19+244];
	fma.rn.f32 	%f202, %f201, %f54, %f200;
	ld.global.f32 	%f203, [%rd19+248];
	fma.rn.f32 	%f204, %f203, %f55, %f202;
	ld.global.f32 	%f205, [%rd19+252];
	fma.rn.f32 	%f206, %f205, %f56, %f204;
	ld.global.f32 	%f207, [%rd1];
	mul.f32 	%f208, %f206, %f207;
	mul.wide.s32 	%rd20, %r55, 4;
	add.s64 	%rd21, %rd2, %rd20;
	atom.global.add.f32 	%f209, [%rd21], %f208;
$L__BB7_6:
	add.s32 	%r56, %r56, 1;
	add.s32 	%r55, %r55, 1;
	add.s32 	%r54, %r54, 1;
	add.s32 	%r53, %r53, 64;
	setp.ne.s32 	%p18, %r56, 4;
	@%p18 bra 	$L__BB7_4;
	add.s32 	%r51, %r51, 1;
	setp.ne.s32 	%p19, %r51, 4;
	@%p19 bra 	$L__BB7_3;
	add.s32 	%r49, %r49, 1;
	setp.ne.s32 	%p20, %r49, 4;
	@%p20 bra 	$L__BB7_2;
$L__BB7_9:
	ret;

}


// ===== COMPILED SASS (sm_100) =====

	.target	sm_100

	.elftype	@"ET_EXEC"


//--------------------- .note.nv.tkinfo           --------------------------
	.section	.note.nv.tkinfo,"",@"SHT_NOTE"
	.sectionflags	@"SHF_NOTE_NV_TKINFO"
	.tkinfo
        /*0018*/ 	.word	0x00000002
        /*0030*/ 	.string	""
        /*0030*/ 	.string	"ptxas"
        /*0030*/ 	.string	"Cuda compilation tools, release 13.0, V13.0.88"
        /*0030*/ 	.string	"Build cuda_13.0.r13.0/compiler.36424714_0"
        /*0030*/ 	.string	"-arch sm_100 -m 64 "



//--------------------- .note.nv.cuinfo           --------------------------
	.section	.note.nv.cuinfo,"",@"SHT_NOTE"
	.sectionflags	@"SHF_NOTE_NV_CUINFO"
        /*0018*/ 	.short	0x0002
        /*001a*/ 	.short	0x0064
        /*001c*/ 	.short	0x0082
	.zero		2


//--------------------- .nv.info                  --------------------------
	.section	.nv.info,"",@"SHT_CUDA_INFO"
	.align	4


	//----- nvinfo : EIATTR_REGCOUNT
	.align		4
        /*0000*/ 	.byte	0x04, 0x2f
        /*0002*/ 	.short	(.L_1 - .L_0)
	.align		4
.L_0:
        /*0004*/ 	.word	index@(_Z26linearBackwardWarp2DKernelPKfS0_S0_Pfii)
        /*0008*/ 	.word	0x00000015


	//----- nvinfo : EIATTR_FRAME_SIZE
	.align		4
.L_1:
        /*000c*/ 	.byte	0x04, 0x11
        /*000e*/ 	.short	(.L_3 - .L_2)
	.align		4
.L_2:
        /*0010*/ 	.word	index@(_Z26linearBackwardWarp2DKernelPKfS0_S0_Pfii)
        /*0014*/ 	.word	0x00000000


	//----- nvinfo : EIATTR_REGCOUNT
	.align		4
.L_3:
        /*0018*/ 	.byte	0x04, 0x2f
        /*001a*/ 	.short	(.L_5 - .L_4)
	.align		4
.L_4:
        /*001c*/ 	.word	index@(_Z33adjointLinearBackwardWarp2DKernelPKfS0_S0_Pfii)
        /*0020*/ 	.word	0x00000014


	//----- nvinfo : EIATTR_FRAME_SIZE
	.align		4
.L_5:
        /*0024*/ 	.byte	0x04, 0x11
        /*0026*/ 	.short	(.L_7 - .L_6)
	.align		4
.L_6:
        /*0028*/ 	.word	index@(_Z33adjointLinearBackwardWarp2DKernelPKfS0_S0_Pfii)
        /*002c*/ 	.word	0x00000000


	//----- nvinfo : EIATTR_REGCOUNT
	.align		4
.L_7:
        /*0030*/ 	.byte	0x04, 0x2f
        /*0032*/ 	.short	(.L_9 - .L_8)
	.align		4
.L_8:
        /*0034*/ 	.word	index@(_Z26linearBackwardWarp3DKernelPKfS0_S0_S0_Pfiii)
        /*0038*/ 	.word	0x0000001c


	//----- nvinfo : EIATTR_FRAME_SIZE
	.align		4
.L_9:
        /*003c*/ 	.byte	0x04, 0x11
        /*003e*/ 	.short	(.L_11 - .L_10)
	.align		4
.L_10:
        /*0040*/ 	.word	index@(_Z26linearBackwardWarp3DKernelPKfS0_S0_S0_Pfiii)
        /*0044*/ 	.word	0x00000000


	//----- nvinfo : EIATTR_REGCOUNT
	.align		4
.L_11:
        /*0048*/ 	.byte	0x04, 0x2f
        /*004a*/ 	.short	(.L_13 - .L_12)
	.align		4
.L_12:
        /*004c*/ 	.word	index@(_Z33adjointLinearBackwardWarp3DKernelPKfS0_S0_S0_Pfiii)
        /*0050*/ 	.word	0x0000001c


	//----- nvinfo : EIATTR_FRAME_SIZE
	.align		4
.L_13:
        /*0054*/ 	.byte	0x04, 0x11
        /*0056*/ 	.short	(.L_15 - .L_14)
	.align		4
.L_14:
        /*0058*/ 	.word	index@(_Z33adjointLinearBackwardWarp3DKernelPKfS0_S0_S0_Pfiii)
        /*005c*/ 	.word	0x00000000


	//----- nvinfo : EIATTR_REGCOUNT
	.align		4
.L_15:
        /*0060*/ 	.byte	0x04, 0x2f
        /*0062*/ 	.short	(.L_17 - .L_16)
	.align		4
.L_16:
        /*0064*/ 	.word	index@(_Z25cubicBackwardWarp2DKernelPKfS0_S0_PfiiS0_)
        /*0068*/ 	.word	0x00000020


	//----- nvinfo : EIATTR_FRAME_SIZE
	.align		4
.L_17:
        /*006c*/ 	.byte	0x04, 0x11
        /*006e*/ 	.short	(.L_19 - .L_18)
	.align		4
.L_18:
        /*0070*/ 	.word	index@(_Z25cubicBackwardWarp2DKernelPKfS0_S0_PfiiS0_)
        /*0074*/ 	.word	0x00000000


	//----- nvinfo : EIATTR_REGCOUNT
	.align		4
.L_19:
        /*0078*/ 	.byte	0x04, 0x2f
        /*007a*/ 	.short	(.L_21 - .L_20)
	.align		4
.L_20:
        /*007c*/ 	.word	index@(_Z32adjointCubicBackwardWarp2DKernelPKfS0_S0_PfiiS0_)
        /*0080*/ 	.word	0x00000020


	//----- nvinfo : EIATTR_FRAME_SIZE
	.align		4
.L_21:
        /*0084*/ 	.byte	0x04, 0x11
        /*0086*/ 	.short	(.L_23 - .L_22)
	.align		4
.L_22:
        /*0088*/ 	.word	index@(_Z32adjointCubicBackwardWarp2DKernelPKfS0_S0_PfiiS0_)
        /*008c*/ 	.word	0x00000000


	//----- nvinfo : EIATTR_REGCOUNT
	.align		4
.L_23:
        /*0090*/ 	.byte	0x04, 0x2f
        /*0092*/ 	.short	(.L_25 - .L_24)
	.align		4
.L_24:
        /*0094*/ 	.word	index@(_Z25cubicBackwardWarp3DKernelPKfS0_S0_S0_PfiiiS0_)
        /*0098*/ 	.word	0x00000050


	//----- nvinfo : EIATTR_FRAME_SIZE
	.align		4
.L_25:
        /*009c*/ 	.byte	0x04, 0x11
        /*009e*/ 	.short	(.L_27 - .L_26)
	.align		4
.L_26:
        /*00a0*/ 	.word	index@(_Z25cubicBackwardWarp3DKernelPKfS0_S0_S0_PfiiiS0_)
        /*00a4*/ 	.word	0x00000000


	//----- nvinfo : EIATTR_REGCOUNT
	.align		4
.L_27:
        /*00a8*/ 	.byte	0x04, 0x2f
        /*00aa*/ 	.short	(.L_29 - .L_28)
	.align		4
.L_28:
        /*00ac*/ 	.word	index@(_Z32adjointCubicBackwardWarp3DKernelPKfS0_S0_S0_PfiiiS0_)
        /*00b0*/ 	.word	0x00000050


	//----- nvinfo : EIATTR_FRAME_SIZE
	.align		4
.L_29:
        /*00b4*/ 	.byte	0x04, 0x11
        /*00b6*/ 	.short	(.L_31 - .L_30)
	.align		4
.L_30:
        /*00b8*/ 	.word	index@(_Z32adjointCubicBackwardWarp3DKernelPKfS0_S0_S0_PfiiiS0_)
        /*00bc*/ 	.word	0x00000000


	//----- nvinfo : EIATTR_MIN_STACK_SIZE
	.align		4
.L_31:
        /*00c0*/ 	.byte	0x04, 0x12
        /*00c2*/ 	.short	(.L_33 - .L_32)
	.align		4
.L_32:
        /*00c4*/ 	.word	index@(_Z32adjointCubicBackwardWarp3DKernelPKfS0_S0_S0_PfiiiS0_)
        /*00c8*/ 	.word	0x00000000


	//----- nvinfo : EIATTR_MIN_STACK_SIZE
	.align		4
.L_33:
        /*00cc*/ 	.byte	0x04, 0x12
        /*00ce*/ 	.short	(.L_35 - .L_34)
	.align		4
.L_34:
        /*00d0*/ 	.word	index@(_Z25cubicBackwardWarp3DKernelPKfS0_S0_S0_PfiiiS0_)
        /*00d4*/ 	.word	0x00000000


	//----- nvinfo : EIATTR_MIN_STACK_SIZE
	.align		4
.L_35:
        /*00d8*/ 	.byte	0x04, 0x12
        /*00da*/ 	.short	(.L_37 - .L_36)
	.align		4
.L_36:
        /*00dc*/ 	.word	index@(_Z32adjointCubicBackwardWarp2DKernelPKfS0_S0_PfiiS0_)
        /*00e0*/ 	.word	0x00000000


	//----- nvinfo : EIATTR_MIN_STACK_SIZE
	.align		4
.L_37:
        /*00e4*/ 	.byte	0x04, 0x12
        /*00e6*/ 	.short	(.L_39 - .L_38)
	.align		4
.L_38:
        /*00e8*/ 	.word	index@(_Z25cubicBackwardWarp2DKernelPKfS0_S0_PfiiS0_)
        /*00ec*/ 	.word	0x00000000


	//----- nvinfo : EIATTR_MIN_STACK_SIZE
	.align		4
.L_39:
        /*00f0*/ 	.byte	0x04, 0x12
        /*00f2*/ 	.short	(.L_41 - .L_40)
	.align		4
.L_40:
        /*00f4*/ 	.word	index@(_Z33adjointLinearBackwardWarp3DKernelPKfS0_S0_S0_Pfiii)
        /*00f8*/ 	.word	0x00000000


	//----- nvinfo : EIATTR_MIN_STACK_SIZE
	.align		4
.L_41:
        /*00fc*/ 	.byte	0x04, 0x12
        /*00fe*/ 	.short	(.L_43 - .L_42)
	.align		4
.L_42:
        /*0100*/ 	.word	index@(_Z26linearBackwardWarp3DKernelPKfS0_S0_S0_Pfiii)
        /*0104*/ 	.word	0x00000000


	//----- nvinfo : EIATTR_MIN_STACK_SIZE
	.align		4
.L_43:
        /*0108*/ 	.byte	0x04, 0x12
        /*010a*/ 	.short	(.L_45 - .L_44)
	.align		4
.L_44:
        /*010c*/ 	.word	index@(_Z33adjointLinearBackwardWarp2DKernelPKfS0_S0_Pfii)
        /*0110*/ 	.word	0x00000000


	//----- nvinfo : EIATTR_MIN_STACK_SIZE
	.align		4
.L_45:
        /*0114*/ 	.byte	0x04, 0x12
        /*0116*/ 	.short	(.L_47 - .L_46)
	.align		4
.L_46:
        /*0118*/ 	.word	index@(_Z26linearBackwardWarp2DKernelPKfS0_S0_Pfii)
        /*011c*/ 	.word	0x00000000
.L_47:


//--------------------- .nv.compat                --------------------------
	.section	.nv.compat,"",@"SHT_CUDA_COMPAT_INFO"
	.align	4
        /*0000*/ 	.byte	0x02, 0x09, 0x00, 0x00, 0x02, 0x02, 0x01, 0x00, 0x02, 0x05, 0x05, 0x00, 0x03, 0x07, 0x01, 0x01
        /*0010*/ 	.byte	0x02, 0x03, 0x00, 0x00, 0x02, 0x06, 0x01, 0x00, 0x04, 0x0b, 0x08, 0x00, 0x09, 0x00, 0x00, 0x00
        /*0020*/ 	.byte	0x00, 0x00, 0x00, 0x00


//--------------------- .nv.info._Z32adjointCubicBackwardWarp3DKernelPKfS0_S0_S0_PfiiiS0_ --------------------------
	.section	.nv.info._Z32adjointCubicBackwardWarp3DKernelPKfS0_S0_S0_PfiiiS0_,"",@"SHT_CUDA_INFO"
	.sectionflags	@""
	.align	4


	//----- nvinfo : EIATTR_CUDA_API_VERSION
	.align		4
        /*0000*/ 	.byte	0x04, 0x37
        /*0002*/ 	.short	(.L_49 - .L_48)
.L_48:
        /*0004*/ 	.word	0x00000082


	//----- nvinfo : EIATTR_KPARAM_INFO
	.align		4
.L_49:
        /*0008*/ 	.byte	0x04, 0x17
        /*000a*/ 	.short	(.L_51 - .L_50)
.L_50:
        /*000c*/ 	.word	0x00000000
        /*0010*/ 	.short	0x0008
        /*0012*/ 	.short	0x0038
        /*0014*/ 	.byte	0x00, 0xf5, 0x21, 0x00


	//----- nvinfo : EIATTR_KPARAM_INFO
	.align		4
.L_51:
        /*0018*/ 	.byte	0x04, 0x17
        /*001a*/ 	.short	(.L_53 - .L_52)
.L_52:
        /*001c*/ 	.word	0x00000000
        /*0020*/ 	.short	0x0007
        /*0022*/ 	.short	0x0030
        /*0024*/ 	.byte	0x00, 0xf0, 0x11, 0x00


	//----- nvinfo : EIATTR_KPARAM_INFO
	.align		4
.L_53:
        /*0028*/ 	.byte	0x04, 0x17
        /*002a*/ 	.short	(.L_55 - .L_54)
.L_54:
        /*002c*/ 	.word	0x00000000
        /*0030*/ 	.short	0x0006
        /*0032*/ 	.short	0x002c
        /*0034*/ 	.byte	0x00, 0xf0, 0x11, 0x00


	//----- nvinfo : EIATTR_KPARAM_INFO
	.align		4
.L_55:
        /*0038*/ 	.byte	0x04, 0x17
        /*003a*/ 	.short	(.L_57 - .L_56)
.L_56:
        /*003c*/ 	.word	0x00000000
        /*0040*/ 	.short	0x0005
        /*0042*/ 	.short	0x0028
        /*0044*/ 	.byte	0x00, 0xf0, 0x11, 0x00


	//----- nvinfo : EIATTR_KPARAM_INFO
	.align		4
.L_57:
        /*0048*/ 	.byte	0x04, 0x17
        /*004a*/ 	.short	(.L_59 - .L_58)
.L_58:
        /*004c*/ 	.word	0x00000000
        /*0050*/ 	.short	0x0004
        /*0052*/ 	.short	0x0020
        /*0054*/ 	.byte	0x00, 0xf5, 0x21, 0x00


	//----- nvinfo : EIATTR_KPARAM_INFO
	.align		4
.L_59:
        /*0058*/ 	.byte	0x04, 0x17
        /*005a*/ 	.short	(.L_61 - .L_60)
.L_60:
        /*005c*/ 	.word	0x00000000
        /*0060*/ 	.short	0x0003
        /*0062*/ 	.short	0x0018
        /*0064*/ 	.byte	0x00, 0xf5, 0x21, 0x00


	//----- nvinfo : EIATTR_KPARAM_INFO
	.align		4
.L_61:
        /*0068*/ 	.byte	0x04, 0x17
        /*006a*/ 	.short	(.L_63 - .L_62)
.L_62:
        /*006c*/ 	.word	0x00000000
        /*0070*/ 	.short	0x0002
        /*0072*/ 	.short	0x0010
        /*0074*/ 	.byte	0x00, 0xf5, 0x21, 0x00


	//----- nvinfo : EIATTR_KPARAM_INFO
	.align		4
.L_63:
        /*0078*/ 	.byte	0x04, 0x17
        /*007a*/ 	.short	(.L_65 - .L_64)
.L_64:
        /*007c*/ 	.word	0x00000000
        /*0080*/ 	.short	0x0001
        /*0082*/ 	.short	0x0008
        /*0084*/ 	.byte	0x00, 0xf5, 0x21, 0x00


	//----- nvinfo : EIATTR_KPARAM_INFO
	.align		4
.L_65:
        /*0088*/ 	.byte	0x04, 0x17
        /*008a*/ 	.short	(.L_67 - .L_66)
.L_66:
        /*008c*/ 	.word	0x00000000
        /*0090*/ 	.short	0x0000
        /*0092*/ 	.short	0x0000
        /*0094*/ 	.byte	0x00, 0xf5, 0x21, 0x00


	//----- nvinfo : EIATTR_SPARSE_MMA_MASK
	.align		4
.L_67:
        /*0098*/ 	.byte	0x03, 0x50
        /*009a*/ 	.short	0x0000


	//----- nvinfo : EIATTR_MAXREG_COUNT
	.align		4
        /*009c*/ 	.byte	0x03, 0x1b
        /*009e*/ 	.short	0x00ff


	//----- nvinfo : EIATTR_MERCURY_ISA_VERSION
	.align		4
        /*00a0*/ 	.byte	0x03, 0x5f
        /*00a2*/ 	.short	0x0101


	//----- nvinfo : EIATTR_VRC_CTA_INIT_COUNT
	.align		4
        /*00a4*/ 	.byte	0x02, 0x4a
	.zero		1
	.zero		1


	//----- nvinfo : EIATTR_EXIT_INSTR_OFFSETS
	.align		4
        /*00a8*/ 	.byte	0x04, 0x1c
        /*00aa*/ 	.short	(.L_69 - .L_68)


	//   ....[0]....
.L_68:
        /*00ac*/ 	.word	0x00000120


	//   ....[1]....
        /*00b0*/ 	.word	0x000011b0


	//----- nvinfo : EIATTR_CRS_STACK_SIZE
	.align		4
.L_69:
        /*00b4*/ 	.byte	0x04, 0x1e
        /*00b6*/ 	.short	(.L_71 - .L_70)
.L_70:
        /*00b8*/ 	.word	0x00000000


	//----- nvinfo : EIATTR_CBANK_PARAM_SIZE
	.align		4
.L_71:
        /*00bc*/ 	.byte	0x03, 0x19
        /*00be*/ 	.short	0x0040


	//----- nvinfo : EIATTR_PARAM_CBANK
	.align		4
        /*00c0*/ 	.byte	0x04, 0x0a
        /*00c2*/ 	.short	(.L_73 - .L_72)
	.align		4
.L_72:
        /*00c4*/ 	.word	index@(.nv.constant0._Z32adjointCubicBackwardWarp3DKernelPKfS0_S0_S0_PfiiiS0_)
        /*00c8*/ 	.short	0x0380
        /*00ca*/ 	.short	0x0040


	//----- nvinfo : EIATTR_SW_WAR
	.align		4
.L_73:
        /*00cc*/ 	.byte	0x04, 0x36
        /*00ce*/ 	.short	(.L_75 - .L_74)
.L_74:
        /*00d0*/ 	.word	0x00000008
.L_75:


//--------------------- .nv.info._Z25cubicBackwardWarp3DKernelPKfS0_S0_S0_PfiiiS0_ --------------------------
	.section	.nv.info._Z25cubicBackwardWarp3DKernelPKfS0_S0_S0_PfiiiS0_,"",@"SHT_CUDA_INFO"
	.sectionflags	@""
	.align	4


	//----- nvinfo : EIATTR_CUDA_API_VERSION
	.align		4
        /*0000*/ 	.byte	0x04, 0x37
        /*0002*/ 	.short	(.L_77 - .L_76)
.L_76:
        /*0004*/ 	.word	0x00000082


	//----- nvinfo : EIATTR_KPARAM_INFO
	.align		4
.L_77:
        /*0008*/ 	.byte	0x04, 0x17
        /*000a*/ 	.short	(.L_79 - .L_78)
.L_78:
        /*000c*/ 	.word	0x00000000
        /*0010*/ 	.short	0x0008
        /*0012*/ 	.short	0x0038
        /*0014*/ 	.byte	0x00, 0xf5, 0x21, 0x00


	//----- nvinfo : EIATTR_KPARAM_INFO
	.align		4
.L_79:
        /*0018*/ 	.byte	0x04, 0x17
        /*001a*/ 	.short	(.L_81 - .L_80)
.L_80:
        /*001c*/ 	.word	0x00000000
        /*0020*/ 	.short	0x0007
        /*0022*/ 	.short	0x0030
        /*0024*/ 	.byte	0x00, 0xf0, 0x11, 0x00


	//----- nvinfo : EIATTR_KPARAM_INFO
	.align		4
.L_81:
        /*0028*/ 	.byte	0x04, 0x17
        /*002a*/ 	.short	(.L_83 - .L_82)
.L_82:
        /*002c*/ 	.word	0x00000000
        /*0030*/ 	.short	0x0006
        /*0032*/ 	.short	0x002c
        /*0034*/ 	.byte	0x00, 0xf0, 0x11, 0x00


	//----- nvinfo : EIATTR_KPARAM_INFO
	.align		4
.L_83:
        /*0038*/ 	.byte	0x04, 0x17
        /*003a*/ 	.short	(.L_85 - .L_84)
.L_84:
        /*003c*/ 	.word	0x00000000
        /*0040*/ 	.short	0x0005
        /*0042*/ 	.short	0x0028
        /*0044*/ 	.byte	0x00, 0xf0, 0x11, 0x00


	//----- nvinfo : EIATTR_KPARAM_INFO
	.align		4
.L_85:
        /*0048*/ 	.byte	0x04, 0x17
        /*004a*/ 	.short	(.L_87 - .L_86)
.L_86:
        /*004c*/ 	.word	0x00000000
        /*0050*/ 	.short	0x0004
        /*0052*/ 	.short	0x0020
        /*0054*/ 	.byte	0x00, 0xf5, 0x21, 0x00


	//----- nvinfo : EIATTR_KPARAM_INFO
	.align		4
.L_87:
        /*0058*/ 	.byte	0x04, 0x17
        /*005a*/ 	.short	(.L_89 - .L_88)
.L_88:
        /*005c*/ 	.word	0x00000000
        /*0060*/ 	.short	0x0003
        /*0062*/ 	.short	0x0018
        /*0064*/ 	.byte	0x00, 0xf5, 0x21, 0x00


	//----- nvinfo : EIATTR_KPARAM_INFO
	.align		4
.L_89:
        /*0068*/ 	.byte	0x04, 0x17
        /*006a*/ 	.short	(.L_91 - .L_90)
.L_90:
        /*006c*/ 	.word	0x00000000
        /*0070*/ 	.short	0x0002
        /*0072*/ 	.short	0x0010
        /*0074*/ 	.byte	0x00, 0xf5, 0x21, 0x00


	//----- nvinfo : EIATTR_KPARAM_INFO
	.align		4
.L_91:
        /*0078*/ 	.byte	0x04, 0x17
        /*007a*/ 	.short	(.L_93 - .L_92)
.L_92:
        /*007c*/ 	.word	0x00000000
        /*0080*/ 	.short	0x0001
        /*0082*/ 	.short	0x0008
        /*0084*/ 	.byte	0x00, 0xf5, 0x21, 0x00


	//----- nvinfo : EIATTR_KPARAM_INFO
	.align		4
.L_93:
        /*0088*/ 	.byte	0x04, 0x17
        /*008a*/ 	.short	(.L_95 - .L_94)
.L_94:
        /*008c*/ 	.word	0x00000000
        /*0090*/ 	.short	0x0000
        /*0092*/ 	.short	0x0000
        /*0094*/ 	.byte	0x00, 0xf5, 0x21, 0x00


	//----- nvinfo : EIATTR_SPARSE_MMA_MASK
	.align		4
.L_95:
        /*0098*/ 	.byte	0x03, 0x50
        /*009a*/ 	.short	0x0000


	//----- nvinfo : EIATTR_MAXREG_COUNT
	.align		4
        /*009c*/ 	.byte	0x03, 0x1b
        /*009e*/ 	.short	0x00ff


	//----- nvinfo : EIATTR_MERCURY_ISA_VERSION
	.align		4
        /*00a0*/ 	.byte	0x03, 0x5f
        /*00a2*/ 	.short	0x0101


	//----- nvinfo : EIATTR_VRC_CTA_INIT_COUNT
	.align		4
        /*00a4*/ 	.byte	0x02, 0x4a
	.zero		1
	.zero		1


	//----- nvinfo : EIATTR_EXIT_INSTR_OFFSETS
	.align		4
        /*00a8*/ 	.byte	0x04, 0x1c
        /*00aa*/ 	.short	(.L_97 - .L_96)


	//   ....[0]....
.L_96:
        /*00ac*/ 	.word	0x00000120


	//   ....[1]....
        /*00b0*/ 	.word	0x000011c0


	//----- nvinfo : EIATTR_CRS_STACK_SIZE
	.align		4
.L_97:
        /*00b4*/ 	.byte	0x04, 0x1e
        /*00b6*/ 	.short	(.L_99 - .L_98)
.L_98:
        /*00b8*/ 	.word	0x00000000


	//----- nvinfo : EIATTR_CBANK_PARAM_SIZE
	.align		4
.L_99:
        /*00bc*/ 	.byte	0x03, 0x19
        /*00be*/ 	.short	0x0040


	//----- nvinfo : EIATTR_PARAM_CBANK
	.align		4
        /*00c0*/ 	.byte	0x04, 0x0a
        /*00c2*/ 	.short	(.L_101 - .L_100)
	.align		4
.L_100:
        /*00c4*/ 	.word	index@(.nv.constant0._Z25cubicBackwardWarp3DKernelPKfS0_S0_S0_PfiiiS0_)
        /*00c8*/ 	.short	0x0380
        /*00ca*/ 	.short	0x0040


	//----- nvinfo : EIATTR_SW_WAR
	.align		4
.L_101:
        /*00cc*/ 	.byte	0x04, 0x36
        /*00ce*/ 	.short	(.L_103 - .L_102)
.L_102:
        /*00d0*/ 	.word	0x00000008
.L_103:


//--------------------- .nv.info._Z32adjointCubicBackwardWarp2DKernelPKfS0_S0_PfiiS0_ --------------------------
	.section	.nv.info._Z32adjointCubicBackwardWarp2DKernelPKfS0_S0_PfiiS0_,"",@"SHT_CUDA_INFO"
	.sectionflags	@""
	.align	4


	//----- nvinfo : EIATTR_CUDA_API_VERSION
	.align		4
        /*0000*/ 	.byte	0x04, 0x37
        /*0002*/ 	.short	(.L_105 - .L_104)
.L_104:
        /*0004*/ 	.word	0x00000082


	//----- nvinfo : EIATTR_KPARAM_INFO
	.align		4
.L_105:
        /*0008*/ 	.byte	0x04, 0x17
        /*000a*/ 	.short	(.L_107 - .L_106)
.L_106:
        /*000c*/ 	.word	0x00000000
        /*0010*/ 	.short	0x0006
        /*0012*/ 	.short	0x0028
        /*0014*/ 	.byte	0x00, 0xf5, 0x21, 0x00


	//----- nvinfo : EIATTR_KPARAM_INFO
	.align		4
.L_107:
        /*0018*/ 	.byte	0x04, 0x17
        /*001a*/ 	.short	(.L_109 - .L_108)
.L_108:
        /*001c*/ 	.word	0x00000000
        /*0020*/ 	.short	0x0005
        /*0022*/ 	.short	0x0024
        /*0024*/ 	.byte	0x00, 0xf0, 0x11, 0x00


	//----- nvinfo : EIATTR_KPARAM_INFO
	.align		4
.L_109:
        /*0028*/ 	.byte	0x04, 0x17
        /*002a*/ 	.short	(.L_111 - .L_110)
.L_110:
        /*002c*/ 	.word	0x00000000
        /*0030*/ 	.short	0x0004
        /*0032*/ 	.short	0x0020
        /*0034*/ 	.byte	0x00, 0xf0, 0x11, 0x00


	//----- nvinfo : EIATTR_KPARAM_INFO
	.align		4
.L_111:
        /*0038*/ 	.byte	0x04, 0x17
        /*003a*/ 	.short	(.L_113 - .L_112)
.L_112:
        /*003c*/ 	.word	0x00000000
        /*0040*/ 	.short	0x0003
        /*0042*/ 	.short	0x0018
        /*0044*/ 	.byte	0x00, 0xf5, 0x21, 0x00


	//----- nvinfo : EIATTR_KPARAM_INFO
	.align		4
.L_113:
        /*0048*/ 	.byte	0x04, 0x17
        /*004a*/ 	.short	(.L_115 - .L_114)
.L_114:
        /*004c*/ 	.word	0x00000000
        /*0050*/ 	.short	0x0002
        /*0052*/ 	.short	0x0010
        /*0054*/ 	.byte	0x00, 0xf5, 0x21, 0x00


	//----- nvinfo : EIATTR_KPARAM_INFO
	.align		4
.L_115:
        /*0058*/ 	.byte	0x04, 0x17
        /*005a*/ 	.short	(.L_117 - .L_116)
.L_116:
        /*005c*/ 	.word	0x00000000
        /*0060*/ 	.short	0x0001
        /*0062*/ 	.short	0x0008
        /*0064*/ 	.byte	0x00, 0xf5, 0x21, 0x00


	//----- nvinfo : EIATTR_KPARAM_INFO
	.align		4
.L_117:
        /*0068*/ 	.byte	0x04, 0x17
        /*006a*/ 	.short	(.L_119 - .L_118)
.L_118:
        /*006c*/ 	.word	0x00000000
        /*0070*/ 	.short	0x0000
        /*0072*/ 	.short	0x0000
        /*0074*/ 	.byte	0x00, 0xf5, 0x21, 0x00


	//----- nvinfo : EIATTR_SPARSE_MMA_MASK
	.align		4
.L_119:
        /*0078*/ 	.byte	0x03, 0x50
        /*007a*/ 	.short	0x0000


	//----- nvinfo : EIATTR_MAXREG_COUNT
	.align		4
        /*007c*/ 	.byte	0x03, 0x1b
        /*007e*/ 	.short	0x00ff


	//----- nvinfo : EIATTR_MERCURY_ISA_VERSION
	.align		4
        /*0080*/ 	.byte	0x03, 0x5f
        /*0082*/ 	.short	0x0101


	//----- nvinfo : EIATTR_VRC_CTA_INIT_COUNT
	.align		4
        /*0084*/ 	.byte	0x02, 0x4a
	.zero		1
	.zero		1


	//----- nvinfo : EIATTR_EXIT_INSTR_OFFSETS
	.align		4
        /*0088*/ 	.byte	0x04, 0x1c
        /*008a*/ 	.short	(.L_121 - .L_120)


	//   ....[0]....
.L_120:
        /*008c*/ 	.word	0x000000c0


	//   ....[1]....
        /*0090*/ 	.word	0x000010d0


	//----- nvinfo : EIATTR_CRS_STACK_SIZE
	.align		4
.L_121:
        /*0094*/ 	.byte	0x04, 0x1e
        /*0096*/ 	.short	(.L_123 - .L_122)
.L_122:
        /*0098*/ 	.word	0x00000000


	//----- nvinfo : EIATTR_CBANK_PARAM_SIZE
	.align		4
.L_123:
        /*009c*/ 	.byte	0x03, 0x19
        /*009e*/ 	.short	0x0030


	//----- nvinfo : EIATTR_PARAM_CBANK
	.align		4
        /*00a0*/ 	.byte	0x04, 0x0a
        /*00a2*/ 	.short	(.L_125 - .L_124)
	.align		4
.L_124:
        /*00a4*/ 	.word	index@(.nv.constant0._Z32adjointCubicBackwardWarp2DKernelPKfS0_S0_PfiiS0_)
        /*00a8*/ 	.short	0x0380
        /*00aa*/ 	.short	0x0030


	//----- nvinfo : EIATTR_SW_WAR
	.align		4
.L_125:
        /*00ac*/ 	.byte	0x04, 0x36
        /*00ae*/ 	.short	(.L_127 - .L_126)
.L_126:
        /*00b0*/ 	.word	0x00000008
.L_127:


//--------------------- .nv.info._Z25cubicBackwardWarp2DKernelPKfS0_S0_PfiiS0_ --------------------------
	.section	.nv.info._Z25cubicBackwardWarp2DKernelPKfS0_S0_PfiiS0_,"",@"SHT_CUDA_INFO"
	.sectionflags	@""
	.align	4


	//----- nvinfo : EIATTR_CUDA_API_VERSION
	.align		4
        /*0000*/ 	.byte	0x04, 0x37
        /*0002*/ 	.short	(.L_129 - .L_128)
.L_128:
        /*0004*/ 	.word	0x00000082


	//----- nvinfo : EIATTR_KPARAM_INFO
	.align		4
.L_129:
        /*0008*/ 	.byte	0x04, 0x17
        /*000a*/ 	.short	(.L_131 - .L_130)
.L_130:
        /*000c*/ 	.word	0x00000000
        /*0010*/ 	.short	0x0006
        /*0012*/ 	.short	0x0028
        /*0014*/ 	.byte	0x00, 0xf5, 0x21, 0x00


	//----- nvinfo : EIATTR_KPARAM_INFO
	.align		4
.L_131:
        /*0018*/ 	.byte	0x04, 0x17
        /*001a*/ 	.short	(.L_133 - .L_132)
.L_132:
        /*001c*/ 	.word	0x00000000
        /*0020*/ 	.short	0x0005
        /*0022*/ 	.short	0x0024
        /*0024*/ 	.byte	0x00, 0xf0, 0x11, 0x00


	//----- nvinfo : EIATTR_KPARAM_INFO
	.align		4
.L_133:
        /*0028*/ 	.byte	0x04, 0x17
        /*002a*/ 	.short	(.L_135 - .L_134)
.L_134:
        /*002c*/ 	.word	0x00000000
        /*0030*/ 	.short	0x0004
        /*0032*/ 	.short	0x0020
        /*0034*/ 	.byte	0x00, 0xf0, 0x11, 0x00


	//----- nvinfo : EIATTR_KPARAM_INFO
	.align		4
.L_135:
        /*0038*/ 	.byte	0x04, 0x17
        /*003a*/ 	.short	(.L_137 - .L_136)
.L_136:
        /*003c*/ 	.word	0x00000000
        /*0040*/ 	.short	0x0003
        /*0042*/ 	.short	0x0018
        /*0044*/ 	.byte	0x00, 0xf5, 0x21, 0x00


	//----- nvinfo : EIATTR_KPARAM_INFO
	.align		4
.L_137:
        /*0048*/ 	.byte	0x04, 0x17
        /*004a*/ 	.short	(.L_139 - .L_138)
.L_138:
        /*004c*/ 	.word	0x00000000
        /*0050*/ 	.short	0x0002
        /*0052*/ 	.short	0x0010
        /*0054*/ 	.byte	0x00, 0xf5, 0x21, 0x00


	//----- nvinfo : EIATTR_KPARAM_INFO
	.align		4
.L_139:
        /*0058*/ 	.byte	0x04, 0x17
        /*005a*/ 	.short	(.L_141 - .L_140)
.L_140:
        /*005c*/ 	.word	0x00000000
        /*0060*/ 	.short	0x0001
        /*0062*/ 	.short	0x0008
        /*0064*/ 	.byte	0x00, 0xf5, 0x21, 0x00


	//----- nvinfo : EIATTR_KPARAM_INFO
	.align		4
.L_141:
        /*0068*/ 	.byte	0x04, 0x17
        /*006a*/ 	.short	(.L_143 - .L_142)
.L_142:
        /*006c*/ 	.word	0x00000000
        /*0070*/ 	.short	0x0000
        /*0072*/ 	.short	0x0000
        /*0074*/ 	.byte	0x00, 0xf5, 0x21, 0x00


	//----- nvinfo : EIATTR_SPARSE_MMA_MASK
	.align		4
.L_143:
        /*0078*/ 	.byte	0x03, 0x50
        /*007a*/ 	.short	0x0000


	//----- nvinfo : EIATTR_MAXREG_COUNT
	.align		4
        /*007c*/ 	.byte	0x03, 0x1b
        /*007e*/ 	.short	0x00ff


	//----- nvinfo : EIATTR_MERCURY_ISA_VERSION
	.align		4
        /*0080*/ 	.byte	0x03, 0x5f
        /*0082*/ 	.short	0x0101


	//----- nvinfo : EIATTR_VRC_CTA_INIT_COUNT
	.align		4
        /*0084*/ 	.byte	0x02, 0x4a
	.zero		1
	.zero		1


	//----- nvinfo : EIATTR_EXIT_INSTR_OFFSETS
	.align		4
        /*0088*/ 	.byte	0x04, 0x1c
        /*008a*/ 	.short	(.L_145 - .L_144)


	//   ....[0]....
.L_144:
        /*008c*/ 	.word	0x000000c0


	//   ....[1]....
        /*0090*/ 	.word	0x00001110


	//----- nvinfo : EIATTR_CRS_STACK_SIZE
	.align		4
.L_145:
        /*0094*/ 	.byte	0x04, 0x1e
        /*0096*/ 	.short	(.L_147 - .L_146)
.L_146:
        /*0098*/ 	.word	0x00000000


	//----- nvinfo : EIATTR_CBANK_PARAM_SIZE
	.align		4
.L_147:
        /*009c*/ 	.byte	0x03, 0x19
        /*009e*/ 	.short	0x0030


	//----- nvinfo : EIATTR_PARAM_CBANK
	.align		4
        /*00a0*/ 	.byte	0x04, 0x0a
        /*00a2*/ 	.short	(.L_149 - .L_148)
	.align		4
.L_148:
        /*00a4*/ 	.word	index@(.nv.constant0._Z25cubicBackwardWarp2DKernelPKfS0_S0_PfiiS0_)
        /*00a8*/ 	.short	0x0380
        /*00aa*/ 	.short	0x0030


	//----- nvinfo : EIATTR_SW_WAR
	.align		4
.L_149:
        /*00ac*/ 	.byte	0x04, 0x36
        /*00ae*/ 	.short	(.L_151 - .L_150)
.L_150:
        /*00b0*/ 	.word	0x00000008
.L_151:


//--------------------- .nv.info._Z33adjointLinearBackwardWarp3DKernelPKfS0_S0_S0_Pfiii --------------------------
	.section	.nv.info._Z33adjointLinearBackwardWarp3DKernelPKfS0_S0_S0_Pfiii,"",@"SHT_CUDA_INFO"
	.sectionflags	@""
	.align	4


	//----- nvinfo : EIATTR_CUDA_API_VERSION
	.align		4
        /*0000*/ 	.byte	0x04, 0x37
        /*0002*/ 	.short	(.L_153 - .L_152)
.L_152:
        /*0004*/ 	.word	0x00000082


	//----- nvinfo : EIATTR_KPARAM_INFO
	.align		4
.L_153:
        /*0008*/ 	.byte	0x04, 0x17
        /*000a*/ 	.short	(.L_155 - .L_154)
.L_154:
        /*000c*/ 	.word	0x00000000
        /*0010*/ 	.short	0x0007
        /*0012*/ 	.short	0x0030
        /*0014*/ 	.byte	0x00, 0xf0, 0x11, 0x00


	//----- nvinfo : EIATTR_KPARAM_INFO
	.align		4
.L_155:
        /*0018*/ 	.byte	0x04, 0x17
        /*001a*/ 	.short	(.L_157 - .L_156)
.L_156:
        /*001c*/ 	.word	0x00000000
        /*0020*/ 	.short	0x0006
        /*0022*/ 	.short	0x002c
        /*0024*/ 	.byte	0x00, 0xf0, 0x11, 0x00


	//----- nvinfo : EIATTR_KPARAM_INFO
	.align		4
.L_157:
        /*0028*/ 	.byte	0x04, 0x17
        /*002a*/ 	.short	(.L_159 - .L_158)
.L_158:
        /*002c*/ 	.word	0x00000000
        /*0030*/ 	.short	0x0005
        /*0032*/ 	.short	0x0028
        /*0034*/ 	.byte	0x00, 0xf0, 0x11, 0x00


	//----- nvinfo : EIATTR_KPARAM_INFO
	.align		4
.L_159:
        /*0038*/ 	.byte	0x04, 0x17
        /*003a*/ 	.short	(.L_161 - .L_160)
.L_160:
        /*003c*/ 	.word	0x00000000
        /*0040*/ 	.short	0x0004
        /*0042*/ 	.short	0x0020
        /*0044*/ 	.byte	0x00, 0xf5, 0x21, 0x00


	//----- nvinfo : EIATTR_KPARAM_INFO
	.align		4
.L_161:
        /*0048*/ 	.byte	0x04, 0x17
        /*004a*/ 	.short	(.L_163 - .L_162)
.L_162:
        /*004c*/ 	.word	0x00000000
        /*0050*/ 	.short	0x0003
        /*0052*/ 	.short	0x0018
        /*0054*/ 	.byte	0x00, 0xf5, 0x21, 0x00


	//----- nvinfo : EIATTR_KPARAM_INFO
	.align		4
.L_163:
        /*0058*/ 	.byte	0x04, 0x17
        /*005a*/ 	.short	(.L_165 - .L_164)
.L_164:
        /*005c*/ 	.word	0x00000000
        /*0060*/ 	.short	0x0002
        /*0062*/ 	.short	0x0010
        /*0064*/ 	.byte	0x00, 0xf5, 0x21, 0x00


	//----- nvinfo : EIATTR_KPARAM_INFO
	.align		4
.L_165:
        /*0068*/ 	.byte	0x04, 0x17
        /*006a*/ 	.short	(.L_167 - .L_166)
.L_166:
        /*006c*/ 	.word	0x00000000
        /*0070*/ 	.short	0x0001
        /*0072*/ 	.short	0x0008
        /*0074*/ 	.byte	0x00, 0xf5, 0x21, 0x00


	//----- nvinfo : EIATTR_KPARAM_INFO
	.align		4
.L_167:
        /*0078*/ 	.byte	0x04, 0x17
        /*007a*/ 	.short	(.L_169 - .L_168)
.L_168:
        /*007c*/ 	.word	0x00000000
        /*0080*/ 	.short	0x0000
        /*0082*/ 	.short	0x0000
        /*0084*/ 	.byte	0x00, 0xf5, 0x21, 0x00


	//----- nvinfo : EIATTR_SPARSE_MMA_MASK
	.align		4
.L_169:
        /*0088*/ 	.byte	0x03, 0x50
        /*008a*/ 	.short	0x0000


	//----- nvinfo : EIATTR_MAXREG_COUNT
	.align		4
        /*008c*/ 	.byte	0x03, 0x1b
        /*008e*/ 	.short	0x00ff


	//----- nvinfo : EIATTR_MERCURY_ISA_VERSION
	.align		4
        /*0090*/ 	.byte	0x03, 0x5f
        /*0092*/ 	.short	0x0101


	//----- nvinfo : EIATTR_VRC_CTA_INIT_COUNT
	.align		4
        /*0094*/ 	.byte	0x02, 0x4a
	.zero		1
	.zero		1


	//----- nvinfo : EIATTR_EXIT_INSTR_OFFSETS
	.align		4
        /*0098*/ 	.byte	0x04, 0x1c
        /*009a*/ 	.short	(.L_171 - .L_170)


	//   ....[0]....
.L_170:
        /*009c*/ 	.word	0x00000120


	//   ....[1]....
        /*00a0*/ 	.word	0x00000a30


	//   ....[2]....
        /*00a4*/ 	.word	0x00000a60


	//   ....[3]....
        /*00a8*/ 	.word	0x00000a90


	//   ....[4]....
        /*00ac*/ 	.word	0x00000ae0


	//----- nvinfo : EIATTR_CRS_STACK_SIZE
	.align		4
.L_171:
        /*00b0*/ 	.byte	0x04, 0x1e
        /*00b2*/ 	.short	(.L_173 - .L_172)
.L_172:
        /*00b4*/ 	.word	0x00000000


	//----- nvinfo : EIATTR_CBANK_PARAM_SIZE
	.align		4
.L_173:
        /*00b8*/ 	.byte	0x03, 0x19
        /*00ba*/ 	.short	0x0034


	//----- nvinfo : EIATTR_PARAM_CBANK
	.align		4
        /*00bc*/ 	.byte	0x04, 0x0a
        /*00be*/ 	.short	(.L_175 - .L_174)
	.align		4
.L_174:
        /*00c0*/ 	.word	index@(.nv.constant0._Z33adjointLinearBackwardWarp3DKernelPKfS0_S0_S0_Pfiii)
        /*00c4*/ 	.short	0x0380
        /*00c6*/ 	.short	0x0034


	//----- nvinfo : EIATTR_SW_WAR
	.align		4
.L_175:
        /*00c8*/ 	.byte	0x04, 0x36
        /*00ca*/ 	.short	(.L_177 - .L_176)
.L_176:
        /*00cc*/ 	.word	0x00000008
.L_177:


//--------------------- .nv.info._Z26linearBackwardWarp3DKernelPKfS0_S0_S0_Pfiii --------------------------
	.section	.nv.info._Z26linearBackwardWarp3DKernelPKfS0_S0_S0_Pfiii,"",@"SHT_CUDA_INFO"
	.sectionflags	@""
	.align	4


	//----- nvinfo : EIATTR_CUDA_API_VERSION
	.align		4
        /*0000*/ 	.byte	0x04, 0x37
        /*0002*/ 	.short	(.L_179 - .L_178)
.L_178:
        /*0004*/ 	.word	0x00000082


	//----- nvinfo : EIATTR_KPARAM_INFO
	.align		4
.L_179:
        /*0008*/ 	.byte	0x04, 0x17
        /*000a*/ 	.short	(.L_181 - .L_180)
.L_180:
        /*000c*/ 	.word	0x00000000
        /*0010*/ 	.short	0x0007
        /*0012*/ 	.short	0x0030
        /*0014*/ 	.byte	0x00, 0xf0, 0x11, 0x00


	//----- nvinfo : EIATTR_KPARAM_INFO
	.align		4
.L_181:
        /*0018*/ 	.byte	0x04, 0x17
        /*001a*/ 	.short	(.L_183 - .L_182)
.L_182:
        /*001c*/ 	.word	0x00000000
        /*0020*/ 	.short	0x0006
        /*0022*/ 	.short	0x002c
        /*0024*/ 	.byte	0x00, 0xf0, 0x11, 0x00


	//----- nvinfo : EIATTR_KPARAM_INFO
	.align		4
.L_183:
        /*0028*/ 	.byte	0x04, 0x17
        /*002a*/ 	.short	(.L_185 - .L_184)
.L_184:
        /*002c*/ 	.word	0x00000000
        /*0030*/ 	.short	0x0005
        /*0032*/ 	.short	0x0028
        /*0034*/ 	.byte	0x00, 0xf0, 0x11, 0x00


	//----- nvinfo : EIATTR_KPARAM_INFO
	.align		4
.L_185:
        /*0038*/ 	.byte	0x04, 0x17
        /*003a*/ 	.short	(.L_187 - .L_186)
.L_186:
        /*003c*/ 	.word	0x00000000
        /*0040*/ 	.short	0x0004
        /*0042*/ 	.short	0x0020
        /*0044*/ 	.byte	0x00, 0xf5, 0x21, 0x00


	//----- nvinfo : EIATTR_KPARAM_INFO
	.align		4
.L_187:
        /*0048*/ 	.byte	0x04, 0x17
        /*004a*/ 	.short	(.L_189 - .L_188)
.L_188:
        /*004c*/ 	.word	0x00000000
        /*0050*/ 	.short	0x0003
        /*0052*/ 	.short	0x0018
        /*0054*/ 	.byte	0x00, 0xf5, 0x21, 0x00


	//----- nvinfo : EIATTR_KPARAM_INFO
	.align		4
.L_189:
        /*0058*/ 	.byte	0x04, 0x17
        /*005a*/ 	.short	(.L_191 - .L_190)
.L_190:
        /*005c*/ 	.word	0x00000000
        /*0060*/ 	.short	0x0002
        /*0062*/ 	.short	0x0010
        /*0064*/ 	.byte	0x00, 0xf5, 0x21, 0x00


	//----- nvinfo : EIATTR_KPARAM_INFO
	.align		4
.L_191:
        /*0068*/ 	.byte	0x04, 0x17
        /*006a*/ 	.short	(.L_193 - .L_192)
.L_192:
        /*006c*/ 	.word	0x00000000
        /*0070*/ 	.short	0x0001
        /*0072*/ 	.short	0x0008
        /*0074*/ 	.byte	0x00, 0xf5, 0x21, 0x00


	//----- nvinfo : EIATTR_KPARAM_INFO
	.align		4
.L_193:
        /*0078*/ 	.byte	0x04, 0x17
        /*007a*/ 	.short	(.L_195 - .L_194)
.L_194:
        /*007c*/ 	.word	0x00000000
        /*0080*/ 	.short	0x0000
        /*0082*/ 	.short	0x0000
        /*0084*/ 	.byte	0x00, 0xf5, 0x21, 0x00


	//----- nvinfo : EIATTR_SPARSE_MMA_MASK
	.align		4
.L_195:
        /*0088*/ 	.byte	0x03, 0x50
        /*008a*/ 	.short	0x0000


	//----- nvinfo : EIATTR_MAXREG_COUNT
	.align		4
        /*008c*/ 	.byte	0x03, 0x1b
        /*008e*/ 	.short	0x00ff


	//----- nvinfo : EIATTR_MERCURY_ISA_VERSION
	.align		4
        /*0090*/ 	.byte	0x03, 0x5f
        /*0092*/ 	.short	0x0101


	//----- nvinfo : EIATTR_VRC_CTA_INIT_COUNT
	.align		4
        /*0094*/ 	.byte	0x02, 0x4a
	.zero		1
	.zero		1


	//----- nvinfo : EIATTR_EXIT_INSTR_OFFSETS
	.align		4
        /*0098*/ 	.byte	0x04, 0x1c
        /*009a*/ 	.short	(.L_197 - .L_196)


	//   ....[0]....
.L_196:
        /*009c*/ 	.word	0x00000120


	//   ....[1]....
        /*00a0*/ 	.word	0x00000aa0


	//   ....[2]....
        /*00a4*/ 	.word	0x00000ad0


	//   ....[3]....
        /*00a8*/ 	.word	0x00000b00


	//   ....[4]....
        /*00ac*/ 	.word	0x00000b60


	//----- nvinfo : EIATTR_CRS_STACK_SIZE
	.align		4
.L_197:
        /*00b0*/ 	.byte	0x04, 0x1e
        /*00b2*/ 	.short	(.L_199 - .L_198)
.L_198:
        /*00b4*/ 	.word	0x00000000


	//----- nvinfo : EIATTR_CBANK_PARAM_SIZE
	.align		4
.L_199:
        /*00b8*/ 	.byte	0x03, 0x19
        /*00ba*/ 	.short	0x0034


	//----- nvinfo : EIATTR_PARAM_CBANK
	.align		4
        /*00bc*/ 	.byte	0x04, 0x0a
        /*00be*/ 	.short	(.L_201 - .L_200)
	.align		4
.L_200:
        /*00c0*/ 	.word	index@(.nv.constant0._Z26linearBackwardWarp3DKernelPKfS0_S0_S0_Pfiii)
        /*00c4*/ 	.short	0x0380
        /*00c6*/ 	.short	0x0034


	//----- nvinfo : EIATTR_SW_WAR
	.align		4
.L_201:
        /*00c8*/ 	.byte	0x04, 0x36
        /*00ca*/ 	.short	(.L_203 - .L_202)
.L_202:
        /*00cc*/ 	.word	0x00000008
.L_203:


//--------------------- .nv.info._Z33adjointLinearBackwardWarp2DKernelPKfS0_S0_Pfii --------------------------
	.section	.nv.info._Z33adjointLinearBackwardWarp2DKernelPKfS0_S0_Pfii,"",@"SHT_CUDA_INFO"
	.sectionflags	@""
	.align	4


	//----- nvinfo : EIATTR_CUDA_API_VERSION
	.align		4
        /*0000*/ 	.byte	0x04, 0x37
        /*0002*/ 	.short	(.L_205 - .L_204)
.L_204:
        /*0004*/ 	.word	0x00000082


	//----- nvinfo : EIATTR_KPARAM_INFO
	.align		4
.L_205:
        /*0008*/ 	.byte	0x04, 0x17
        /*000a*/ 	.short	(.L_207 - .L_206)
.L_206:
        /*000c*/ 	.word	0x00000000
        /*0010*/ 	.short	0x0005
        /*0012*/ 	.short	0x0024
        /*0014*/ 	.byte	0x00, 0xf0, 0x11, 0x00


	//----- nvinfo : EIATTR_KPARAM_INFO
	.align		4
.L_207:
        /*0018*/ 	.byte	0x04, 0x17
        /*001a*/ 	.short	(.L_209 - .L_208)
.L_208:
        /*001c*/ 	.word	0x00000000
        /*0020*/ 	.short	0x0004
        /*0022*/ 	.short	0x0020
        /*0024*/ 	.byte	0x00, 0xf0, 0x11, 0x00


	//----- nvinfo : EIATTR_KPARAM_INFO
	.align		4
.L_209:
        /*0028*/ 	.byte	0x04, 0x17
        /*002a*/ 	.short	(.L_211 - .L_210)
.L_210:
        /*002c*/ 	.word	0x00000000
        /*0030*/ 	.short	0x0003
        /*0032*/ 	.short	0x0018
        /*0034*/ 	.byte	0x00, 0xf5, 0x21, 0x00


	//----- nvinfo : EIATTR_KPARAM_INFO
	.align		4
.L_211:
        /*0038*/ 	.byte	0x04, 0x17
        /*003a*/ 	.short	(.L_213 - .L_212)
.L_212:
        /*003c*/ 	.word	0x00000000
        /*0040*/ 	.short	0x0002
        /*0042*/ 	.short	0x0010
        /*0044*/ 	.byte	0x00, 0xf5, 0x21, 0x00


	//----- nvinfo : EIATTR_KPARAM_INFO
	.align		4
.L_213:
        /*0048*/ 	.byte	0x04, 0x17
        /*004a*/ 	.short	(.L_215 - .L_214)
.L_214:
        /*004c*/ 	.word	0x00000000
        /*0050*/ 	.short	0x0001
        /*0052*/ 	.short	0x0008
        /*0054*/ 	.byte	0x00, 0xf5, 0x21, 0x00


	//----- nvinfo : EIATTR_KPARAM_INFO
	.align		4
.L_215:
        /*0058*/ 	.byte	0x04, 0x17
        /*005a*/ 	.short	(.L_217 - .L_216)
.L_216:
        /*005c*/ 	.word	0x00000000
        /*0060*/ 	.short	0x0000
        /*0062*/ 	.short	0x0000
        /*0064*/ 	.byte	0x00, 0xf5, 0x21, 0x00


	//----- nvinfo : EIATTR_SPARSE_MMA_MASK
	.align		4
.L_217:
        /*0068*/ 	.byte	0x03, 0x50
        /*006a*/ 	.short	0x0000


	//----- nvinfo : EIATTR_MAXREG_COUNT
	.align		4
        /*006c*/ 	.byte	0x03, 0x1b
        /*006e*/ 	.short	0x00ff


	//----- nvinfo : EIATTR_MERCURY_ISA_VERSION
	.align		4
        /*0070*/ 	.byte	0x03, 0x5f
        /*0072*/ 	.short	0x0101


	//----- nvinfo : EIATTR_VRC_CTA_INIT_COUNT
	.align		4
        /*0074*/ 	.byte	0x02, 0x4a
	.zero		1
	.zero		1


	//----- nvinfo : EIATTR_EXIT_INSTR_OFFSETS
	.align		4
        /*0078*/ 	.byte	0x04, 0x1c
        /*007a*/ 	.short	(.L_219 - .L_218)


	//   ....[0]....
.L_218:
        /*007c*/ 	.word	0x000000c0


	//   ....[1]....
        /*0080*/ 	.word	0x00000480


	//   ....[2]....
        /*0084*/ 	.word	0x00000570


	//   ....[3]....
        /*0088*/ 	.word	0x00000630


	//----- nvinfo : EIATTR_CRS_STACK_SIZE
	.align		4
.L_219:
        /*008c*/ 	.byte	0x04, 0x1e
        /*008e*/ 	.short	(.L_221 - .L_220)
.L_220:
        /*0090*/ 	.word	0x00000000


	//----- nvinfo : EIATTR_CBANK_PARAM_SIZE
	.align		4
.L_221:
        /*0094*/ 	.byte	0x03, 0x19
        /*0096*/ 	.short	0x0028


	//----- nvinfo : EIATTR_PARAM_CBANK
	.align		4
        /*0098*/ 	.byte	0x04, 0x0a
        /*009a*/ 	.short	(.L_223 - .L_222)
	.align		4
.L_222:
        /*009c*/ 	.word	index@(.nv.constant0._Z33adjointLinearBackwardWarp2DKernelPKfS0_S0_Pfii)
        /*00a0*/ 	.short	0x0380
        /*00a2*/ 	.short	0x0028


	//----- nvinfo : EIATTR_SW_WAR
	.align		4
.L_223:
        /*00a4*/ 	.byte	0x04, 0x36
        /*00a6*/ 	.short	(.L_225 - .L_224)
.L_224:
        /*00a8*/ 	.word	0x00000008
.L_225:


//--------------------- .nv.info._Z26linearBackwardWarp2DKernelPKfS0_S0_Pfii --------------------------
	.section	.nv.info._Z26linearBackwardWarp2DKernelPKfS0_S0_Pfii,"",@"SHT_CUDA_INFO"
	.sectionflags	@""
	.align	4


	//----- nvinfo : EIATTR_CUDA_API_VERSION
	.align		4
        /*0000*/ 	.byte	0x04, 0x37
        /*0002*/ 	.short	(.L_227 - .L_226)
.L_226:
        /*0004*/ 	.word	0x00000082


	//----- nvinfo : EIATTR_KPARAM_INFO
	.align		4
.L_227:
        /*0008*/ 	.byte	0x04, 0x17
        /*000a*/ 	.short	(.L_229 - .L_228)
.L_228:
        /*000c*/ 	.word	0x00000000
        /*0010*/ 	.short	0x0005
        /*0012*/ 	.short	0x0024
        /*0014*/ 	.byte	0x00, 0xf0, 0x11, 0x00


	//----- nvinfo : EIATTR_KPARAM_INFO
	.align		4
.L_229:
        /*0018*/ 	.byte	0x04, 0x17
        /*001a*/ 	.short	(.L_231 - .L_230)
.L_230:
        /*001c*/ 	.word	0x00000000
        /*0020*/ 	.short	0x0004
        /*0022*/ 	.short	0x0020
        /*0024*/ 	.byte	0x00, 0xf0, 0x11, 0x00


	//----- nvinfo : EIATTR_KPARAM_INFO
	.align		4
.L_231:
        /*0028*/ 	.byte	0x04, 0x17
        /*002a*/ 	.short	(.L_233 - .L_232)
.L_232:
        /*002c*/ 	.word	0x00000000
        /*0030*/ 	.short	0x0003
        /*0032*/ 	.short	0x0018
        /*0034*/ 	.byte	0x00, 0xf5, 0x21, 0x00


	//----- nvinfo : EIATTR_KPARAM_INFO
	.align		4
.L_233:
        /*0038*/ 	.byte	0x04, 0x17
        /*003a*/ 	.short	(.L_235 - .L_234)
.L_234:
        /*003c*/ 	.word	0x00000000
        /*0040*/ 	.short	0x0002
        /*0042*/ 	.short	0x0010
        /*0044*/ 	.byte	0x00, 0xf5, 0x21, 0x00


	//----- nvinfo : EIATTR_KPARAM_INFO
	.align		4
.L_235:
        /*0048*/ 	.byte	0x04, 0x17
        /*004a*/ 	.short	(.L_237 - .L_236)
.L_236:
        /*004c*/ 	.word	0x00000000
        /*0050*/ 	.short	0x0001
        /*0052*/ 	.short	0x0008
        /*0054*/ 	.byte	0x00, 0xf5, 0x21, 0x00


	//----- nvinfo : EIATTR_KPARAM_INFO
	.align		4
.L_237:
        /*0058*/ 	.byte	0x04, 0x17
        /*005a*/ 	.short	(.L_239 - .L_238)
.L_238:
        /*005c*/ 	.word	0x00000000
        /*0060*/ 	.short	0x0000
        /*0062*/ 	.short	0x0000
        /*0064*/ 	.byte	0x00, 0xf5, 0x21, 0x00


	//----- nvinfo : EIATTR_SPARSE_MMA_MASK
	.align		4
.L_239:
        /*0068*/ 	.byte	0x03, 0x50
        /*006a*/ 	.short	0x0000


	//----- nvinfo : EIATTR_MAXREG_COUNT
	.align		4
        /*006c*/ 	.byte	0x03, 0x1b
        /*006e*/ 	.short	0x00ff


	//----- nvinfo : EIATTR_MERCURY_ISA_VERSION
	.align		4
        /*0070*/ 	.byte	0x03, 0x5f
        /*0072*/ 	.short	0x0101


	//----- nvinfo : EIATTR_VRC_CTA_INIT_COUNT
	.align		4
        /*0074*/ 	.byte	0x02, 0x4a
	.zero		1
	.zero		1


	//----- nvinfo : EIATTR_EXIT_INSTR_OFFSETS
	.align		4
        /*0078*/ 	.byte	0x04, 0x1c
        /*007a*/ 	.short	(.L_241 - .L_240)


	//   ....[0]....
.L_240:
        /*007c*/ 	.word	0x000000c0


	//   ....[1]....
        /*0080*/ 	.word	0x00000440


	//   ....[2]....
        /*0084*/ 	.word	0x00000560


	//   ....[3]....
        /*0088*/ 	.word	0x00000630


	//----- nvinfo : EIATTR_CRS_STACK_SIZE
	.align		4
.L_241:
        /*008c*/ 	.byte	0x04, 0x1e
        /*008e*/ 	.short	(.L_243 - .L_242)
.L_242:
        /*0090*/ 	.word	0x00000000


	//----- nvinfo : EIATTR_CBANK_PARAM_SIZE
	.align		4
.L_243:
        /*0094*/ 	.byte	0x03, 0x19
        /*0096*/ 	.short	0x0028


	//----- nvinfo : EIATTR_PARAM_CBANK
	.align		4
        /*0098*/ 	.byte	0x04, 0x0a
        /*009a*/ 	.short	(.L_245 - .L_244)
	.align		4
.L_244:
        /*009c*/ 	.word	index@(.nv.constant0._Z26linearBackwardWarp2DKernelPKfS0_S0_Pfii)
        /*00a0*/ 	.short	0x0380
        /*00a2*/ 	.short	0x0028


	//----- nvinfo : EIATTR_SW_WAR
	.align		4
.L_245:
        /*00a4*/ 	.byte	0x04, 0x36
        /*00a6*/ 	.short	(.L_247 - .L_246)
.L_246:
        /*00a8*/ 	.word	0x00000008
.L_247:


//--------------------- .nv.callgraph             --------------------------
	.section	.nv.callgraph,"",@"SHT_CUDA_CALLGRAPH"
	.align	4
	.sectionentsize	8
	.align		4
        /*0000*/ 	.word	0x00000000
	.align		4
        /*0004*/ 	.word	0xffffffff
	.align		4
        /*0008*/ 	.word	0x00000000
	.align		4
        /*000c*/ 	.word	0xfffffffe
	.align		4
        /*0010*/ 	.word	0x00000000
	.align		4
        /*0014*/ 	.word	0xfffffffd
	.align		4
        /*0018*/ 	.word	0x00000000
	.align		4
        /*001c*/ 	.word	0xfffffffc


//--------------------- .text._Z32adjointCubicBackwardWarp3DKernelPKfS0_S0_S0_PfiiiS0_ --------------------------
	.section	.text._Z32adjointCubicBackwardWarp3DKernelPKfS0_S0_S0_PfiiiS0_,"ax",@progbits
	.align	128
        .global         _Z32adjointCubicBackwardWarp3DKernelPKfS0_S0_S0_PfiiiS0_
        .type           _Z32adjointCubicBackwardWarp3DKernelPKfS0_S0_S0_PfiiiS0_,@function
        .size           _Z32adjointCubicBackwardWarp3DKernelPKfS0_S0_S0_PfiiiS0_,(.L_x_74 - _Z32adjointCubicBackwardWarp3DKernelPKfS0_S0_S0_PfiiiS0_)
        .other          _Z32adjointCubicBackwardWarp3DKernelPKfS0_S0_S0_PfiiiS0_,@"STO_CUDA_ENTRY STV_DEFAULT"
_Z32adjointCubicBackwardWarp3DKernelPKfS0_S0_S0_PfiiiS0_:
.text._Z32adjointCubicBackwardWarp3DKernelPKfS0_S0_S0_PfiiiS0_:
[----:B------:R-:W-:Y:S01]  /*0000*/  LDC R1, c[0x0][0x37c] ;  /* 0x0000df00ff017b82 */ /* 0x000fe20000000800 */
[----:B------:R-:W0:Y:S07]  /*0010*/  S2R R0, SR_TID.Y ;  /* 0x0000000000007919 */ /* 0x000e2e0000002200 */
[----:B------:R-:W1:Y:S01]  /*0020*/  LDC R8, c[0x0][0x368] ;  /* 0x0000da00ff087b82 */ /* 0x000e620000000800 */
[----:B------:R-:W2:Y:S01]  /*0030*/  LDCU.64 UR10, c[0x0][0x3a8] ;  /* 0x00007500ff0a77ac */ /* 0x000ea20008000a00 */
[----:B------:R-:W3:Y:S01]  /*0040*/  S2R R5, SR_TID.X ;  /* 0x0000000000057919 */ /* 0x000ee20000002100 */
[----:B------:R-:W4:Y:S01]  /*0050*/  LDCU UR7, c[0x0][0x3b0] ;  /* 0x00007600ff0777ac */ /* 0x000f220008000800 */
[----:B------:R-:W1:Y:S04]  /*0060*/  S2R R3, SR_TID.Z ;  /* 0x0000000000037919 */ /* 0x000e680000002300 */
[----:B------:R-:W0:Y:S08]  /*0070*/  S2UR UR5, SR_CTAID.Y ;  /* 0x00000000000579c3 */ /* 0x000e300000002600 */
[----:B------:R-:W0:Y:S08]  /*0080*/  LDC R9, c[0x0][0x364] ;  /* 0x0000d900ff097b82 */ /* 0x000e300000000800 */
[----:B------:R-:W3:Y:S08]  /*0090*/  S2UR UR6, SR_CTAID.X ;  /* 0x00000000000679c3 */ /* 0x000ef00000002500 */
[----:B------:R-:W3:Y:S08]  /*00a0*/  LDC R2, c[0x0][0x360] ;  /* 0x0000d800ff027b82 */ /* 0x000ef00000000800 */
[----:B------:R-:W1:Y:S01]  /*00b0*/  S2UR UR4, SR_CTAID.Z ;  /* 0x00000000000479c3 */ /* 0x000e620000002700 */
[----:B0-----:R-:W-:-:S05]  /*00c0*/  IMAD R9, R9, UR5, R0 ;  /* 0x0000000509097c24 */ /* 0x001fca000f8e0200 */
[----:B--2---:R-:W-:Y:S01]  /*00d0*/  ISETP.GE.AND P0, PT, R9, UR11, PT ;  /* 0x0000000b09007c0c */ /* 0x004fe2000bf06270 */
[----:B---3--:R-:W-:-:S05]  /*00e0*/  IMAD R0, R2, UR6, R5 ;  /* 0x0000000602007c24 */ /* 0x008fca000f8e0205 */
[----:B------:R-:W-:Y:S01]  /*00f0*/  ISETP.GE.OR P0, PT, R0, UR10, P0 ;  /* 0x0000000a00007c0c */ /* 0x000fe20008706670 */
[----:B-1----:R-:W-:-:S05]  /*0100*/  IMAD R8, R8, UR4, R3 ;  /* 0x0000000408087c24 */ /* 0x002fca000f8e0203 */
[----:B----4-:R-:W-:-:S13]  /*0110*/  ISETP.GE.OR P0, PT, R8, UR7, P0 ;  /* 0x0000000708007c0c */ /* 0x010fda0008706670 */
[----:B------:R-:W-:Y:S05]  /*0120*/  @P0 EXIT ;  /* 0x000000000000094d */ /* 0x000fea0003800000 */
[----:B------:R-:W0:Y:S01]  /*0130*/  LDC.64 R4, c[0x0][0x390] ;  /* 0x0000e400ff047b82 */ /* 0x000e220000000a00 */
[----:B------:R-:W1:Y:S01]  /*0140*/  LDCU.64 UR8, c[0x0][0x358] ;  /* 0x00006b00ff0877ac */ /* 0x000e620008000a00 */
[----:B------:R-:W-:-:S04]  /*0150*/  IMAD R11, R8, UR11, R9 ;  /* 0x0000000b080b7c24 */ /* 0x000fc8000f8e0209 */
[----:B------:R-:W-:Y:S02]  /*0160*/  IMAD R13, R11, UR10, R0 ;  /* 0x0000000a0b0d7c24 */ /* 0x000fe4000f8e0200 */
[----:B------:R-:W2:Y:S08]  /*0170*/  LDC.64 R2, c[0x0][0x388] ;  /* 0x0000e200ff027b82 */ /* 0x000eb00000000a00 */
[----:B------:R-:W3:Y:S01]  /*0180*/  LDC.64 R6, c[0x0][0x398] ;  /* 0x0000e600ff067b82 */ /* 0x000ee20000000a00 */
[----:B0-----:R-:W-:-:S06]  /*0190*/  IMAD.WIDE R4, R13, 0x4, R4 ;  /* 0x000000040d047825 */ /* 0x001fcc00078e0204 */
[----:B-1----:R-:W4:Y:S01]  /*01a0*/  LDG.E R4, desc[UR8][R4.64] ;  /* 0x0000000804047981 */ /* 0x002f22000c1e1900 */
[----:B--2---:R-:W-:-:S06]  /*01b0*/  IMAD.WIDE R2, R13, 0x4, R2 ;  /* 0x000000040d027825 */ /* 0x004fcc00078e0202 */
[----:B------:R-:W2:Y:S01]  /*01c0*/  LDG.E R3, desc[UR8][R2.64] ;  /* 0x0000000802037981 */ /* 0x000ea2000c1e1900 */
[----:B---3--:R-:W-:-:S06]  /*01d0*/  IMAD.WIDE R6, R13, 0x4, R6 ;  /* 0x000000040d067825 */ /* 0x008fcc00078e0206 */
[----:B------:R-:W3:Y:S01]  /*01e0*/  LDG.E R6, desc[UR8][R6.64] ;  /* 0x0000000806067981 */ /* 0x000ee2000c1e1900 */
[----:B------:R-:W-:Y:S02]  /*01f0*/  I2FP.F32.U32 R9, R9 ;  /* 0x0000000900097245 */ /* 0x000fe40000201000 */
[----:B------:R-:W-:Y:S01]  /*0200*/  I2FP.F32.S32 R0, R0 ;  /* 0x0000000000007245 */ /* 0x000fe20000201400 */
[----:B------:R-:W-:Y:S02]  /*0210*/  UMOV UR4, URZ ;  /* 0x000000ff00047c82 */ /* 0x000fe40008000000 */
[----:B----4-:R-:W-:Y:S01]  /*0220*/  FADD R14, R9, R4 ;  /* 0x00000004090e7221 */ /* 0x010fe20000000000 */
[----:B------:R-:W-:Y:S01]  /*0230*/  I2FP.F32.U32 R9, R8 ;  /* 0x0000000800097245 */ /* 0x000fe20000201000 */
[----:B--2---:R-:W-:Y:S02]  /*0240*/  FADD R11, R0, R3 ;  /* 0x00000003000b7221 */ /* 0x004fe40000000000 */
[----:B------:R-:W0:Y:S01]  /*0250*/  F2I.FLOOR.NTZ R8, R14 ;  /* 0x0000000e00087305 */ /* 0x000e220000207100 */
[----:B------:R-:W1:Y:S01]  /*0260*/  LDC.64 R2, c[0x0][0x380] ;  /* 0x0000e000ff027b82 */ /* 0x000e620000000a00 */
[----:B---3--:R-:W-:-:S06]  /*0270*/  FADD R16, R9, R6 ;  /* 0x0000000609107221 */ /* 0x008fcc0000000000 */
[----:B------:R-:W2:Y:S08]  /*0280*/  F2I.FLOOR.NTZ R0, R11 ;  /* 0x0000000b00007305 */ /* 0x000eb00000207100 */
[----:B------:R-:W3:Y:S01]  /*0290*/  F2I.FLOOR.NTZ R9, R16 ;  /* 0x0000001000097305 */ /* 0x000ee20000207100 */
[----:B0-----:R-:W-:Y:S02]  /*02a0*/  I2FP.F32.S32 R5, R8 ;  /* 0x0000000800057245 */ /* 0x001fe40000201400 */
[----:B--2---:R-:W-:-:S05]  /*02b0*/  I2FP.F32.S32 R10, R0 ;  /* 0x00000000000a7245 */ /* 0x004fca0000201400 */
[----:B------:R-:W-:Y:S01]  /*02c0*/  FADD R10, R11, -R10 ;  /* 0x8000000a0b0a7221 */ /* 0x000fe20000000000 */
[----:B------:R-:W-:Y:S01]  /*02d0*/  FADD R11, R14, -R5 ;  /* 0x800000050e0b7221 */ /* 0x000fe20000000000 */
[----:B---3--:R-:W-:Y:S01]  /*02e0*/  I2FP.F32.S32 R7, R9 ;  /* 0x0000000900077245 */ /* 0x008fe20000201400 */
[----:B-1----:R-:W-:-:S04]  /*02f0*/  IMAD.WIDE R2, R13, 0x4, R2 ;  /* 0x000000040d027825 */ /* 0x002fc800078e0202 */
[----:B------:R-:W-:Y:S01]  /*0300*/  FMUL R13, R10, R10 ;  /* 0x0000000a0a0d7220 */ /* 0x000fe20000400000 */
[C---:B------:R-:W-:Y:S01]  /*0310*/  FMUL R15, R11.reuse, R11 ;  /* 0x0000000b0b0f7220 */ /* 0x040fe20000400000 */
[----:B------:R-:W-:Y:S02]  /*0320*/  FADD R12, R16, -R7 ;  /* 0x80000007100c7221 */ /* 0x000fe40000000000 */
[----:B------:R-:W-:Y:S01]  /*0330*/  FMUL R20, R10, R13 ;  /* 0x0000000d0a147220 */ /* 0x000fe20000400000 */
[C---:B------:R-:W-:Y:S01]  /*0340*/  FMUL R21, R11.reuse, R15 ;  /* 0x0000000f0b157220 */ /* 0x040fe20000400000 */
[----:B------:R-:W-:Y:S01]  /*0350*/  FMUL R16, R12, R12 ;  /* 0x0000000c0c107220 */ /* 0x000fe20000400000 */
[C---:B------:R-:W-:Y:S01]  /*0360*/  FMUL R17, R10.reuse, R11 ;  /* 0x0000000b0a117220 */ /* 0x040fe20000400000 */
[----:B------:R-:W-:Y:S01]  /*0370*/  FMUL R23, R10, R15 ;  /* 0x0000000f0a177220 */ /* 0x000fe20000400000 */
[----:B------:R-:W-:Y:S01]  /*0380*/  FMUL R25, R11, R13 ;  /* 0x0000000d0b197220 */ /* 0x000fe20000400000 */
[----:B------:R-:W-:Y:S01]  /*0390*/  FMUL R27, R13, R15 ;  /* 0x0000000f0d1b7220 */ /* 0x000fe20000400000 */
[----:B------:R-:W-:Y:S01]  /*03a0*/  FMUL R22, R12, R16 ;  /* 0x000000100c167220 */ /* 0x000fe20000400000 */
[----:B------:R-:W-:Y:S01]  /*03b0*/  FMUL R35, R10, R21 ;  /* 0x000000150a237220 */ /* 0x000fe20000400000 */
[----:B------:R-:W-:Y:S01]  /*03c0*/  FMUL R39, R11, R20 ;  /* 0x000000140b277220 */ /* 0x000fe20000400000 */
[C---:B------:R-:W-:Y:S01]  /*03d0*/  FMUL R41, R20.reuse, R15 ;  /* 0x0000000f14297220 */ /* 0x040fe20000400000 */
[----:B------:R-:W-:Y:S01]  /*03e0*/  FMUL R43, R20, R21 ;  /* 0x00000015142b7220 */ /* 0x000fe20000400000 */
[----:B------:R-:W-:-:S02]  /*03f0*/  HFMA2 R14, -RZ, RZ, 0, 0 ;  /* 0x00000000ff0e7431 */ /* 0x000fc400000001ff */
[CC--:B------:R-:W-:Y:S01]  /*0400*/  FMUL R18, R11.reuse, R12.reuse ;  /* 0x0000000c0b127220 */ /* 0x0c0fe20000400000 */
[----:B------:R-:W-:Y:S01]  /*0410*/  FMUL R19, R10, R12 ;  /* 0x0000000c0a137220 */ /* 0x000fe20000400000 */
[-C--:B------:R-:W-:Y:S01]  /*0420*/  FMUL R24, R11, R16.reuse ;  /* 0x000000100b187220 */ /* 0x080fe20000400000 */
[----:B------:R-:W-:Y:S01]  /*0430*/  FMUL R26, R12, R15 ;  /* 0x0000000f0c1a7220 */ /* 0x000fe20000400000 */
[-C--:B------:R-:W-:Y:S01]  /*0440*/  FMUL R28, R15, R16.reuse ;  /* 0x000000100f1c7220 */ /* 0x080fe20000400000 */
[-C--:B------:R-:W-:Y:S01]  /*0450*/  FMUL R29, R10, R16.reuse ;  /* 0x000000100a1d7220 */ /* 0x080fe20000400000 */
[-C--:B------:R-:W-:Y:S01]  /*0460*/  FMUL R30, R12, R17.reuse ;  /* 0x000000110c1e7220 */ /* 0x080fe20000400000 */
[----:B------:R-:W-:Y:S01]  /*0470*/  FMUL R31, R16, R17 ;  /* 0x00000011101f7220 */ /* 0x000fe20000400000 */
[----:B------:R-:W-:Y:S01]  /*0480*/  FMUL R32, R12, R13 ;  /* 0x0000000d0c207220 */ /* 0x000fe20000400000 */
[C---:B------:R-:W-:Y:S01]  /*0490*/  FMUL R33, R13.reuse, R16 ;  /* 0x000000100d217220 */ /* 0x040fe20000400000 */
[----:B------:R-:W-:Y:S01]  /*04a0*/  FMUL R37, R13, R21 ;  /* 0x000000150d257220 */ /* 0x000fe20000400000 */
[-C--:B------:R-:W-:Y:S01]  /*04b0*/  FMUL R34, R11, R22.reuse ;  /* 0x000000160b227220 */ /* 0x080fe20000400000 */
[-C--:B------:R-:W-:Y:S01]  /*04c0*/  FMUL R36, R15, R22.reuse ;  /* 0x000000160f247220 */ /* 0x080fe20000400000 */
[-C--:B------:R-:W-:Y:S01]  /*04d0*/  FMUL R38, R10, R22.reuse ;  /* 0x000000160a267220 */ /* 0x080fe20000400000 */
[----:B------:R-:W-:Y:S01]  /*04e0*/  FMUL R40, R22, R17 ;  /* 0x0000001116287220 */ /* 0x000fe20000400000 */
[-C--:B------:R-:W-:Y:S01]  /*04f0*/  FMUL R42, R12, R23.reuse ;  /* 0x000000170c2a7220 */ /* 0x080fe20000400000 */
[-C--:B------:R-:W-:Y:S01]  /*0500*/  FMUL R44, R16, R23.reuse ;  /* 0x00000017102c7220 */ /* 0x080fe20000400000 */
[----:B------:R-:W-:Y:S01]  /*0510*/  FMUL R45, R22, R23 ;  /* 0x00000017162d7220 */ /* 0x000fe20000400000 */
[----:B------:R-:W-:Y:S01]  /*0520*/  FMUL R46, R13, R22 ;  /* 0x000000160d2e7220 */ /* 0x000fe20000400000 */
[-C--:B------:R-:W-:Y:S01]  /*0530*/  FMUL R47, R12, R25.reuse ;  /* 0x000000190c2f7220 */ /* 0x080fe20000400000 */
[-C--:B------:R-:W-:Y:S01]  /*0540*/  FMUL R48, R16, R25.reuse ;  /* 0x0000001910307220 */ /* 0x080fe20000400000 */
[----:B------:R-:W-:Y:S01]  /*0550*/  FMUL R49, R22, R25 ;  /* 0x0000001916317220 */ /* 0x000fe20000400000 */
        /* <DEDUP_REMOVED lines=8> */
[----:B------:R-:W-:Y:S01]  /*05e0*/  FMUL R58, R22, R35 ;  /* 0x00000023163a7220 */ /* 0x000fe20000400000 */
[-C--:B------:R-:W-:Y:S01]  /*05f0*/  FMUL R59, R12, R39.reuse ;  /* 0x000000270c3b7220 */ /* 0x080fe20000400000 */
[-C--:B------:R-:W-:Y:S01]  /*0600*/  FMUL R60, R16, R39.reuse ;  /* 0x00000027103c7220 */ /* 0x080fe20000400000 */
[----:B------:R-:W-:Y:S01]  /*0610*/  FMUL R61, R22, R39 ;  /* 0x00000027163d7220 */ /* 0x000fe20000400000 */
[-C--:B------:R-:W-:Y:S01]  /*0620*/  FMUL R62, R12, R41.reuse ;  /* 0x000000290c3e7220 */ /* 0x080fe20000400000 */
[----:B------:R-:W-:Y:S01]  /*0630*/  FMUL R63, R16, R41 ;  /* 0x00000029103f7220 */ /* 0x000fe20000400000 */
[-C--:B------:R-:W-:Y:S01]  /*0640*/  FMUL R64, R12, R43.reuse ;  /* 0x0000002b0c407220 */ /* 0x080fe20000400000 */
[-C--:B------:R-:W-:Y:S01]  /*0650*/  FMUL R65, R16, R43.reuse ;  /* 0x0000002b10417220 */ /* 0x080fe20000400000 */
[----:B------:R-:W-:-:S07]  /*0660*/  FMUL R66, R22, R43 ;  /* 0x0000002b16427220 */ /* 0x000fce0000400000 */
.L_x_4:
[----:B0-----:R-:W0:Y:S01]  /*0670*/  LDCU UR5, c[0x0][0x3b0] ;  /* 0x00007600ff0577ac */ /* 0x001e220008000800 */
[----:B------:R-:W-:-:S04]  /*0680*/  IADD3 R4, PT, PT, R9, R14, RZ ;  /* 0x0000000e09047210 */ /* 0x000fc80007ffe0ff */
[----:B0-----:R-:W-:Y:S01]  /*0690*/  ISETP.GT.AND P0, PT, R4, UR5, PT ;  /* 0x0000000504007c0c */ /* 0x001fe2000bf04270 */
[----:B------:R-:W-:-:S03]  /*06a0*/  UMOV UR5, URZ ;  /* 0x000000ff00057c82 */ /* 0x000fc60008000000 */
[----:B------:R-:W-:-:S13]  /*06b0*/  ISETP.GT.AND P0, PT, R4, RZ, !P0 ;  /* 0x000000ff0400720c */ /* 0x000fda0004704270 */
.L_x_3:
[----:B0-----:R-:W0:Y:S01]  /*06c0*/  LDCU.64 UR10, c[0x0][0x3a8] ;  /* 0x00007500ff0a77ac */ /* 0x001e220008000a00 */
[----:B------:R-:W-:Y:S02]  /*06d0*/  IADD3 R4, PT, PT, R8, UR5, RZ ;  /* 0x0000000508047c10 */ /* 0x000fe4000fffe0ff */
[----:B------:R-:W-:Y:S01]  /*06e0*/  IADD3 R5, PT, PT, R14, -0x1, R9 ;  /* 0xffffffff0e057810 */ /* 0x000fe20007ffe009 */
[----:B------:R-:W-:Y:S01]  /*06f0*/  USHF.L.U32 UR6, UR4, 0x6, URZ ;  /* 0x0000000604067899 */ /* 0x000fe200080006ff */
[----:B------:R-:W-:Y:S01]  /*0700*/  MOV R67, R0 ;  /* 0x0000000000437202 */ /* 0x000fe20000000f00 */
[----:B------:R-:W-:Y:S01]  /*0710*/  UIADD3 UR5, UPT, UPT, UR5, 0x1, URZ ;  /* 0x0000000105057890 */ /* 0x000fe2000fffe0ff */
[----:B------:R-:W1:Y:S03]  /*0720*/  LDCU UR7, c[0x0][0x3a8] ;  /* 0x00007500ff0777ac */ /* 0x000e660008000800 */
[----:B------:R-:W-:Y:S01]  /*0730*/  MOV R69, UR6 ;  /* 0x0000000600457c02 */ /* 0x000fe20008000f00 */
[----:B------:R-:W-:-:S02]  /*0740*/  UIADD3 UR4, UPT, UPT, UR4, 0x4, URZ ;  /* 0x0000000404047890 */ /* 0x000fc4000fffe0ff */
[----:B------:R-:W-:Y:S01]  /*0750*/  UISETP.NE.AND UP0, UPT, UR5, 0x4, UPT ;  /* 0x000000040500788c */ /* 0x000fe2000bf05270 */
[----:B------:R-:W-:Y:S01]  /*0760*/  UMOV UR6, URZ ;  /* 0x000000ff00067c82 */ /* 0x000fe20008000000 */
[----:B0-----:R-:W-:Y:S01]  /*0770*/  IMAD R5, R5, UR11, R4 ;  /* 0x0000000b05057c24 */ /* 0x001fe2000f8e0204 */
[----:B------:R-:W-:-:S04]  /*0780*/  ISETP.GT.AND P1, PT, R4, UR11, PT ;  /* 0x0000000b04007c0c */ /* 0x000fc8000bf24270 */
[----:B------:R-:W-:Y:S02]  /*0790*/  IADD3 R5, PT, PT, R5, -0x1, RZ ;  /* 0xffffffff05057810 */ /* 0x000fe40007ffe0ff */
[----:B------:R-:W-:-:S03]  /*07a0*/  ISETP.GT.AND P1, PT, R4, RZ, !P1 ;  /* 0x000000ff0400720c */ /* 0x000fc60004f24270 */
[----:B------:R-:W-:-:S05]  /*07b0*/  IMAD R5, R5, UR10, R0 ;  /* 0x0000000a05057c24 */ /* 0x000fca000f8e0200 */
[----:B-1----:R-:W-:-:S07]  /*07c0*/  IADD3 R71, PT, PT, R5, -0x1, RZ ;  /* 0xffffffff05477810 */ /* 0x002fce0007ffe0ff */
.L_x_2:
[C---:B------:R-:W-:Y:S01]  /*07d0*/  ISETP.GT.AND P2, PT, R67.reuse, UR7, PT ;  /* 0x0000000743007c0c */ /* 0x040fe2000bf44270 */
[----:B------:R-:W-:Y:S01]  /*07e0*/  UIADD3 UR6, UPT, UPT, UR6, 0x1, URZ ;  /* 0x0000000106067890 */ /* 0x000fe2000fffe0ff */
[----:B------:R-:W-:Y:S02]  /*07f0*/  BSSY.RECONVERGENT B0, `(.L_x_0) ;  /* 0x0000094000007945 */ /* 0x000fe40003800200 */
[C---:B------:R-:W-:Y:S01]  /*0800*/  ISETP.GT.AND P2, PT, R67.reuse, RZ, !P2 ;  /* 0x000000ff4300720c */ /* 0x040fe20005744270 */
[----:B------:R-:W-:Y:S01]  /*0810*/  UISETP.NE.AND UP1, UPT, UR6, 0x4, UPT ;  /* 0x000000040600788c */ /* 0x000fe2000bf25270 */
[----:B------:R-:W-:Y:S02]  /*0820*/  IADD3 R67, PT, PT, R67, 0x1, RZ ;  /* 0x0000000143437810 */ /* 0x000fe40007ffe0ff */
[----:B------:R-:W-:-:S13]  /*0830*/  PLOP3.LUT P2, PT, P0, P2, P1, 0x80, 0x0 ;  /* 0x000000000000781c */ /* 0x000fda0000745010 */
[----:B0-----:R-:W-:Y:S05]  /*0840*/  @!P2 BRA `(.L_x_1) ;  /* 0x000000080038a947 */ /* 0x001fea0003800000 */
[----:B------:R-:W0:Y:S02]  /*0850*/  LDC.64 R4, c[0x0][0x3b8] ;  /* 0x0000ee00ff047b82 */ /* 0x000e240000000a00 */
[----:B0-----:R-:W-:-:S05]  /*0860*/  IMAD.WIDE R4, R69, 0x4, R4 ;  /* 0x0000000445047825 */ /* 0x001fca00078e0204 */
[----:B------:R-:W2:Y:S04]  /*0870*/  LDG.E R68, desc[UR8][R4.64] ;  /* 0x0000000804447981 */ /* 0x000ea8000c1e1900 */
[----:B------:R-:W3:Y:S04]  /*0880*/  LDG.E R70, desc[UR8][R4.64+0x4] ;  /* 0x0000040804467981 */ /* 0x000ee8000c1e1900 */
[----:B------:R-:W4:Y:S04]  /*0890*/  LDG.E R72, desc[UR8][R4.64+0x8] ;  /* 0x0000080804487981 */ /* 0x000f28000c1e1900 */
[----:B------:R-:W5:Y:S04]  /*08a0*/  LDG.E R75, desc[UR8][R4.64+0xc] ;  /* 0x00000c08044b7981 */ /* 0x000f68000c1e1900 */
[----:B------:R-:W5:Y:S04]  /*08b0*/  LDG.E R6, desc[UR8][R4.64+0x10] ;  /* 0x0000100804067981 */ /* 0x000f68000c1e1900 */
[----:B------:R-:W5:Y:S01]  /*08c0*/  LDG.E R7, desc[UR8][R4.64+0x14] ;  /* 0x0000140804077981 */ /* 0x000f62000c1e1900 */
[----:B--2---:R-:W-:-:S03]  /*08d0*/  FADD R73, RZ, R68 ;  /* 0x00000044ff497221 */ /* 0x004fc60000000000 */
[----:B------:R-:W2:Y:S01]  /*08e0*/  LDG.E R68, desc[UR8][R4.64+0x20] ;  /* 0x0000200804447981 */ /* 0x000ea2000c1e1900 */
[----:B---3--:R-:W-:-:S03]  /*08f0*/  FFMA R77, R12, R70, R73 ;  /* 0x000000460c4d7223 */ /* 0x008fc60000000049 */
[----:B------:R-:W3:Y:S01]  /*0900*/  LDG.E R73, desc[UR8][R4.64+0x18] ;  /* 0x0000180804497981 */ /* 0x000ee2000c1e1900 */
[----:B----4-:R-:W-:-:S03]  /*0910*/  FFMA R72, R16, R72, R77 ;  /* 0x0000004810487223 */ /* 0x010fc6000000004d */
[----:B------:R-:W4:Y:S01]  /*0920*/  LDG.E R77, desc[UR8][R4.64+0x1c] ;  /* 0x00001c08044d7981 */ /* 0x000f22000c1e1900 */
[----:B-----5:R-:W-:-:S03]  /*0930*/  FFMA R72, R22, R75, R72 ;  /* 0x0000004b16487223 */ /* 0x020fc60000000048 */
[----:B------:R-:W5:Y:S01]  /*0940*/  LDG.E R75, desc[UR8][R4.64+0x24] ;  /* 0x00002408044b7981 */ /* 0x000f62000c1e1900 */
[----:B------:R-:W-:-:S03]  /*0950*/  FFMA R6, R11, R6, R72 ;  /* 0x000000060b067223 */ /* 0x000fc60000000048 */
[----:B------:R-:W5:Y:S01]  /*0960*/  LDG.E R72, desc[UR8][R4.64+0x3c] ;  /* 0x00003c0804487981 */ /* 0x000f62000c1e1900 */
[----:B------:R-:W-:-:S03]  /*0970*/  FFMA R6, R18, R7, R6 ;  /* 0x0000000712067223 */ /* 0x000fc60000000006 */
[----:B------:R-:W5:Y:S01]  /*0980*/  LDG.E R7, desc[UR8][R4.64+0x28] ;  /* 0x0000280804077981 */ /* 0x000f62000c1e1900 */
[----:B---3--:R-:W-:-:S03]  /*0990*/  FFMA R6, R24, R73, R6 ;  /* 0x0000004918067223 */ /* 0x008fc60000000006 */
[----:B------:R-:W3:Y:S01]  /*09a0*/  LDG.E R73, desc[UR8][R4.64+0x2c] ;  /* 0x00002c0804497981 */ /* 0x000ee2000c1e1900 */
[----:B----4-:R-:W-:-:S03]  /*09b0*/  FFMA R70, R34, R77, R6 ;  /* 0x0000004d22467223 */ /* 0x010fc60000000006 */
[----:B------:R-:W4:Y:S01]  /*09c0*/  LDG.E R6, desc[UR8][R4.64+0x30] ;  /* 0x0000300804067981 */ /* 0x000f22000c1e1900 */
[----:B--2---:R-:W-:-:S03]  /*09d0*/  FFMA R77, R15, R68, R70 ;  /* 0x000000440f4d7223 */ /* 0x004fc60000000046 */
[----:B------:R-:W2:Y:S04]  /*09e0*/  LDG.E R68, desc[UR8][R4.64+0x34] ;  /* 0x0000340804447981 */ /* 0x000ea8000c1e1900 */
[----:B------:R-:W2:Y:S01]  /*09f0*/  LDG.E R70, desc[UR8][R4.64+0x38] ;  /* 0x0000380804467981 */ /* 0x000ea2000c1e1900 */
[----:B-----5:R-:W-:-:S04]  /*0a00*/  FFMA R75, R26, R75, R77 ;  /* 0x0000004b1a4b7223 */ /* 0x020fc8000000004d */
[----:B------:R-:W-:-:S04]  /*0a10*/  FFMA R7, R28, R7, R75 ;  /* 0x000000071c077223 */ /* 0x000fc8000000004b */
[----:B---3--:R-:W-:Y:S02]  /*0a20*/  FFMA R74, R36, R73, R7 ;  /* 0x00000049244a7223 */ /* 0x008fe40000000007 */
[----:B------:R-:W3:Y:S02]  /*0a30*/  LDG.E R7, desc[UR8][R4.64+0x40] ;  /* 0x0000400804077981 */ /* 0x000ee4000c1e1900 */
[----:B----4-:R-:W-:Y:S01]  /*0a40*/  FFMA R73, R21, R6, R74 ;  /* 0x0000000615497223 */ /* 0x010fe2000000004a */
[----:B------:R-:W-:-:S04]  /*0a50*/  FMUL R6, R12, R21 ;  /* 0x000000150c067220 */ /* 0x000fc80000400000 */
[----:B--2---:R-:W-:Y:S02]  /*0a60*/  FFMA R73, R68, R6, R73 ;  /* 0x0000000644497223 */ /* 0x004fe40000000049 */
[----:B------:R-:W2:Y:S01]  /*0a70*/  LDG.E R6, desc[UR8][R4.64+0x44] ;  /* 0x0000440804067981 */ /* 0x000ea2000c1e1900 */
[----:B------:R-:W-:-:S04]  /*0a80*/  FMUL R68, R21, R16 ;  /* 0x0000001015447220 */ /* 0x000fc80000400000 */
[----:B------:R-:W-:Y:S01]  /*0a90*/  FFMA R73, R70, R68, R73 ;  /* 0x0000004446497223 */ /* 0x000fe20000000049 */
[----:B------:R-:W-:-:S04]  /*0aa0*/  FMUL R68, R21, R22 ;  /* 0x0000001615447220 */ /* 0x000fc80000400000 */
[----:B------:R-:W-:Y:S02]  /*0ab0*/  FFMA R75, R72, R68, R73 ;  /* 0x00000044484b7223 */ /* 0x000fe40000000049 */
[----:B------:R-:W4:Y:S04]  /*0ac0*/  LDG.E R72, desc[UR8][R4.64+0x48] ;  /* 0x0000480804487981 */ /* 0x000f28000c1e1900 */
[----:B------:R-:W5:Y:S04]  /*0ad0*/  LDG.E R73, desc[UR8][R4.64+0x4c] ;  /* 0x00004c0804497981 */ /* 0x000f68000c1e1900 */
[----:B------:R-:W5:Y:S01]  /*0ae0*/  LDG.E R68, desc[UR8][R4.64+0x50] ;  /* 0x0000500804447981 */ /* 0x000f62000c1e1900 */
[----:B---3--:R-:W-:-:S03]  /*0af0*/  FFMA R70, R10, R7, R75 ;  /* 0x000000070a467223 */ /* 0x008fc6000000004b */
[----:B------:R-:W3:Y:S01]  /*0b00*/  LDG.E R7, desc[UR8][R4.64+0x54] ;  /* 0x0000540804077981 */ /* 0x000ee2000c1e1900 */
[----:B--2---:R-:W-:-:S03]  /*0b10*/  FFMA R70, R19, R6, R70 ;  /* 0x0000000613467223 */ /* 0x004fc60000000046 */
[----:B------:R-:W2:Y:S01]  /*0b20*/  LDG.E R6, desc[UR8][R4.64+0x58] ;  /* 0x0000580804067981 */ /* 0x000ea2000c1e1900 */
[----:B----4-:R-:W-:-:S03]  /*0b30*/  FFMA R75, R29, R72, R70 ;  /* 0x000000481d4b7223 */ /* 0x010fc60000000046 */
[----:B------:R-:W4:Y:S01]  /*0b40*/  LDG.E R70, desc[UR8][R4.64+0x60] ;  /* 0x0000600804467981 */ /* 0x000f22000c1e1900 */
[----:B-----5:R-:W-:-:S03]  /*0b50*/  FFMA R72, R38, R73, R75 ;  /* 0x0000004926487223 */ /* 0x020fc6000000004b */
[----:B------:R-:W5:Y:S01]  /*0b60*/  LDG.E R75, desc[UR8][R4.64+0x5c] ;  /* 0x00005c08044b7981 */ /* 0x000f62000c1e1900 */
[----:B------:R-:W-:-:S03]  /*0b70*/  FFMA R77, R17, R68, R72 ;  /* 0x00000044114d7223 */ /* 0x000fc60000000048 */
[----:B------:R-:W4:Y:S01]  /*0b80*/  LDG.E R73, desc[UR8][R4.64+0x64] ;  /* 0x0000640804497981 */ /* 0x000f22000c1e1900 */
[----:B---3--:R-:W-:-:S03]  /*0b90*/  FFMA R68, R30, R7, R77 ;  /* 0x000000071e447223 */ /* 0x008fc6000000004d */
[----:B------:R-:W3:Y:S01]  /*0ba0*/  LDG.E R7, desc[UR8][R4.64+0x68] ;  /* 0x0000680804077981 */ /* 0x000ee2000c1e1900 */
[----:B--2---:R-:W-:-:S03]  /*0bb0*/  FFMA R77, R31, R6, R68 ;  /* 0x000000061f4d7223 */ /* 0x004fc60000000044 */
[----:B------:R-:W2:Y:S01]  /*0bc0*/  LDG.E R6, desc[UR8][R4.64+0x6c] ;  /* 0x00006c0804067981 */ /* 0x000ea2000c1e1900 */
[----:B-----5:R-:W-:-:S03]  /*0bd0*/  FFMA R68, R40, R75, R77 ;  /* 0x0000004b28447223 */ /* 0x020fc6000000004d */
[----:B------:R-:W5:Y:S01]  /*0be0*/  LDG.E R75, desc[UR8][R4.64+0x74] ;  /* 0x00007408044b7981 */ /* 0x000f62000c1e1900 */
[----:B----4-:R-:W-:-:S03]  /*0bf0*/  FFMA R77, R23, R70, R68 ;  /* 0x00000046174d7223 */ /* 0x010fc60000000044 */
[----:B------:R-:W4:Y:S01]  /*0c00*/  LDG.E R68, desc[UR8][R4.64+0x70] ;  /* 0x0000700804447981 */ /* 0x000f22000c1e1900 */
[----:B------:R-:W-:-:S03]  /*0c10*/  FFMA R73, R42, R73, R77 ;  /* 0x000000492a497223 */ /* 0x000fc6000000004d */
        /* <DEDUP_REMOVED lines=10> */
[----:B------:R-:W4:Y:S04]  /*0cc0*/  LDG.E R73, desc[UR8][R4.64+0x8c] ;  /* 0x00008c0804497981 */ /* 0x000f28000c1e1900 */
[----:B------:R-:W4:Y:S01]  /*0cd0*/  LDG.E R70, desc[UR8][R4.64+0x90] ;  /* 0x0000900804467981 */ /* 0x000f22000c1e1900 */
[----:B---3--:R-:W-:-:S04]  /*0ce0*/  FFMA R72, R58, R7, R77 ;  /* 0x000000073a487223 */ /* 0x008fc8000000004d */
[----:B--2---:R-:W-:Y:S02]  /*0cf0*/  FFMA R7, R13, R6, R72 ;  /* 0x000000060d077223 */ /* 0x004fe40000000048 */
[----:B------:R-:W2:Y:S02]  /*0d00*/  LDG.E R6, desc[UR8][R4.64+0x94] ;  /* 0x0000940804067981 */ /* 0x000ea4000c1e1900 */
[----:B-----5:R-:W-:Y:S02]  /*0d10*/  FFMA R72, R32, R75, R7 ;  /* 0x0000004b20487223 */ /* 0x020fe40000000007 */
[----:B------:R-:W3:Y:S02]  /*0d20*/  LDG.E R7, desc[UR8][R4.64+0x98] ;  /* 0x0000980804077981 */ /* 0x000ee4000c1e1900 */
[----:B----4-:R-:W-:Y:S02]  /*0d30*/  FFMA R75, R33, R68, R72 ;  /* 0x00000044214b7223 */ /* 0x010fe40000000048 */
[----:B------:R-:W4:Y:S04]  /*0d40*/  LDG.E R72, desc[UR8][R4.64+0x9c] ;  /* 0x00009c0804487981 */ /* 0x000f28000c1e1900 */
[----:B------:R-:W5:Y:S01]  /*0d50*/  LDG.E R68, desc[UR8][R4.64+0xa0] ;  /* 0x0000a00804447981 */ /* 0x000f62000c1e1900 */
[----:B------:R-:W-:-:S03]  /*0d60*/  FFMA R74, R46, R73, R75 ;  /* 0x000000492e4a7223 */ /* 0x000fc6000000004b */
[----:B------:R-:W5:Y:S01]  /*0d70*/  LDG.E R73, desc[UR8][R4.64+0xa4] ;  /* 0x0000a40804497981 */ /* 0x000f62000c1e1900 */
[----:B------:R-:W-:-:S04]  /*0d80*/  FFMA R70, R25, R70, R74 ;  /* 0x0000004619467223 */ /* 0x000fc8000000004a */
[----:B--2---:R-:W-:Y:S02]  /*0d90*/  FFMA R75, R47, R6, R70 ;  /* 0x000000062f4b7223 */ /* 0x004fe40000000046 */
[----:B------:R-:W2:Y:S02]  /*0da0*/  LDG.E R6, desc[UR8][R4.64+0xa8] ;  /* 0x0000a80804067981 */ /* 0x000ea4000c1e1900 */
[----:B---3--:R-:W-:Y:S02]  /*0db0*/  FFMA R70, R48, R7, R75 ;  /* 0x0000000730467223 */ /* 0x008fe4000000004b */
[----:B------:R-:W3:Y:S02]  /*0dc0*/  LDG.E R7, desc[UR8][R4.64+0xac] ;  /* 0x0000ac0804077981 */ /* 0x000ee4000c1e1900 */
[----:B----4-:R-:W-:Y:S02]  /*0dd0*/  FFMA R72, R49, R72, R70 ;  /* 0x0000004831487223 */ /* 0x010fe40000000046 */
[----:B------:R-:W4:Y:S02]  /*0de0*/  LDG.E R70, desc[UR8][R4.64+0xb0] ;  /* 0x0000b00804467981 */ /* 0x000f24000c1e1900 */
[----:B-----5:R-:W-:-:S02]  /*0df0*/  FFMA R75, R27, R68, R72 ;  /* 0x000000441b4b7223 */ /* 0x020fc40000000048 */
[----:B------:R-:W5:Y:S04]  /*0e00*/  LDG.E R68, desc[UR8][R4.64+0xb4] ;  /* 0x0000b40804447981 */ /* 0x000f68000c1e1900 */
[----:B------:R-:W5:Y:S01]  /*0e10*/  LDG.E R72, desc[UR8][R4.64+0xb8] ;  /* 0x0000b80804487981 */ /* 0x000f62000c1e1900 */
[----:B------:R-:W-:-:S04]  /*0e20*/  FFMA R74, R50, R73, R75 ;  /* 0x00000049324a7223 */ /* 0x000fc8000000004b */
[----:B--2---:R-:W-:Y:S02]  /*0e30*/  FFMA R73, R51, R6, R74 ;  /* 0x0000000633497223 */ /* 0x004fe4000000004a */
[----:B------:R-:W2:Y:S02]  /*0e40*/  LDG.E R6, desc[UR8][R4.64+0xbc] ;  /* 0x0000bc0804067981 */ /* 0x000ea4000c1e1900 */
[----:B---3--:R-:W-:-:S04]  /*0e50*/  FFMA R74, R52, R7, R73 ;  /* 0x00000007344a7223 */ /* 0x008fc80000000049 */
[----:B----4-:R-:W-:Y:S01]  /*0e60*/  FFMA R7, R37, R70, R74 ;  /* 0x0000004625077223 */ /* 0x010fe2000000004a */
[-C--:B------:R-:W-:Y:S01]  /*0e70*/  FMUL R70, R12, R37.reuse ;  /* 0x000000250c467220 */ /* 0x080fe20000400000 */
[----:B------:R-:W3:Y:S03]  /*0e80*/  LDG.E R74, desc[UR8][R4.64+0xd4] ;  /* 0x0000d408044a7981 */ /* 0x000ee6000c1e1900 */
[----:B-----5:R-:W-:Y:S01]  /*0e90*/  FFMA R7, R68, R70, R7 ;  /* 0x0000004644077223 */ /* 0x020fe20000000007 */
[----:B------:R-:W-:Y:S01]  /*0ea0*/  FMUL R68, R16, R37 ;  /* 0x0000002510447220 */ /* 0x000fe20000400000 */
[----:B------:R-:W4:Y:S03]  /*0eb0*/  LDG.E R70, desc[UR8][R4.64+0xc0] ;  /* 0x0000c00804467981 */ /* 0x000f26000c1e1900 */
[----:B------:R-:W-:-:S02]  /*0ec0*/  FFMA R73, R72, R68, R7 ;  /* 0x0000004448497223 */ /* 0x000fc40000000007 */
[----:B------:R-:W5:Y:S04]  /*0ed0*/  LDG.E R72, desc[UR8][R4.64+0xc4] ;  /* 0x0000c40804487981 */ /* 0x000f68000c1e1900 */
[----:B------:R-:W3:Y:S01]  /*0ee0*/  LDG.E R7, desc[UR8][R4.64+0xc8] ;  /* 0x0000c80804077981 */ /* 0x000ee2000c1e1900 */
[----:B------:R-:W-:-:S04]  /*0ef0*/  FMUL R68, R22, R37 ;  /* 0x0000002516447220 */ /* 0x000fc80000400000 */
[----:B--2---:R-:W-:Y:S02]  /*0f00*/  FFMA R73, R6, R68, R73 ;  /* 0x0000004406497223 */ /* 0x004fe40000000049 */
[----:B------:R-:W2:Y:S04]  /*0f10*/  LDG.E R68, desc[UR8][R4.64+0xcc] ;  /* 0x0000cc0804447981 */ /* 0x000ea8000c1e1900 */
[----:B------:R-:W2:Y:S01]  /*0f20*/  LDG.E R6, desc[UR8][R4.64+0xd0] ;  /* 0x0000d00804067981 */ /* 0x000ea2000c1e1900 */
[----:B----4-:R-:W-:-:S04]  /*0f30*/  FFMA R70, R20, R70, R73 ;  /* 0x0000004614467223 */ /* 0x010fc80000000049 */
[----:B-----5:R-:W-:Y:S02]  /*0f40*/  FFMA R73, R53, R72, R70 ;  /* 0x0000004835497223 */ /* 0x020fe40000000046 */
[----:B------:R-:W4:Y:S02]  /*0f50*/  LDG.E R70, desc[UR8][R4.64+0xdc] ;  /* 0x0000dc0804467981 */ /* 0x000f24000c1e1900 */
[----:B---3--:R-:W-:Y:S02]  /*0f60*/  FFMA R72, R54, R7, R73 ;  /* 0x0000000736487223 */ /* 0x008fe40000000049 */
[----:B------:R-:W3:Y:S04]  /*0f70*/  LDG.E R7, desc[UR8][R4.64+0xd8] ;  /* 0x0000d80804077981 */ /* 0x000ee8000c1e1900 */
[----:B------:R-:W5:Y:S01]  /*0f80*/  LDG.E R73, desc[UR8][R4.64+0xe4] ;  /* 0x0000e40804497981 */ /* 0x000f62000c1e1900 */
[----:B--2---:R-:W-:-:S03]  /*0f90*/  FFMA R72, R55, R68, R72 ;  /* 0x0000004437487223 */ /* 0x004fc60000000048 */
[----:B------:R-:W2:Y:S01]  /*0fa0*/  LDG.E R68, desc[UR8][R4.64+0xe0] ;  /* 0x0000e00804447981 */ /* 0x000ea2000c1e1900 */
[----:B------:R-:W-:-:S03]  /*0fb0*/  FFMA R6, R39, R6, R72 ;  /* 0x0000000627067223 */ /* 0x000fc60000000048 */
[----:B------:R-:W5:Y:S01]  /*0fc0*/  LDG.E R72, desc[UR8][R2.64] ;  /* 0x0000000802487981 */ /* 0x000f62000c1e1900 */
[----:B------:R-:W-:-:S04]  /*0fd0*/  FFMA R75, R59, R74, R6 ;  /* 0x0000004a3b4b7223 */ /* 0x000fc80000000006 */
[----:B---3--:R-:W-:Y:S02]  /*0fe0*/  FFMA R6, R60, R7, R75 ;  /* 0x000000073c067223 */ /* 0x008fe4000000004b */
[----:B------:R-:W3:Y:S02]  /*0ff0*/  LDG.E R7, desc[UR8][R4.64+0xec] ;  /* 0x0000ec0804077981 */ /* 0x000ee4000c1e1900 */
[----:B----4-:R-:W-:Y:S02]  /*1000*/  FFMA R70, R61, R70, R6 ;  /* 0x000000463d467223 */ /* 0x010fe40000000006 */
[----:B------:R-:W4:Y:S02]  /*1010*/  LDG.E R6, desc[UR8][R4.64+0xe8] ;  /* 0x0000e80804067981 */ /* 0x000f24000c1e1900 */
[----:B--2---:R-:W-:Y:S02]  /*1020*/  FFMA R75, R41, R68, R70 ;  /* 0x00000044294b7223 */ /* 0x004fe40000000046 */
[----:B------:R-:W2:Y:S02]  /*1030*/  LDG.E R68, desc[UR8][R4.64+0xf0] ;  /* 0x0000f00804447981 */ /* 0x000ea4000c1e1900 */
[----:B-----5:R-:W-:-:S02]  /*1040*/  FFMA R74, R62, R73, R75 ;  /* 0x000000493e4a7223 */ /* 0x020fc4000000004b */
[----:B------:R-:W5:Y:S04]  /*1050*/  LDG.E R73, desc[UR8][R4.64+0xf4] ;  /* 0x0000f40804497981 */ /* 0x000f68000c1e1900 */
[----:B------:R-:W5:Y:S04]  /*1060*/  LDG.E R70, desc[UR8][R4.64+0xf8] ;  /* 0x0000f80804467981 */ /* 0x000f68000c1e1900 */
[----:B------:R-:W5:Y:S01]  /*1070*/  LDG.E R75, desc[UR8][R4.64+0xfc] ;  /* 0x0000fc08044b7981 */ /* 0x000f62000c1e1900 */
[----:B----4-:R-:W-:Y:S01]  /*1080*/  FFMA R6, R63, R6, R74 ;  /* 0x000000063f067223 */ /* 0x010fe2000000004a */
[----:B------:R-:W-:-:S04]  /*1090*/  FMUL R74, R22, R41 ;  /* 0x00000029164a7220 */ /* 0x000fc80000400000 */
[----:B---3--:R-:W-:Y:S02]  /*10a0*/  FFMA R74, R7, R74, R6 ;  /* 0x0000004a074a7223 */ /* 0x008fe40000000006 */
[----:B------:R-:W0:Y:S02]  /*10b0*/  LDC.64 R6, c[0x0][0x3a0] ;  /* 0x0000e800ff067b82 */ /* 0x000e240000000a00 */
[----:B0-----:R-:W-:-:S04]  /*10c0*/  IMAD.WIDE R6, R71, 0x4, R6 ;  /* 0x0000000447067825 */ /* 0x001fc800078e0206 */
[----:B--2---:R-:W-:-:S04]  /*10d0*/  FFMA R77, R43, R68, R74 ;  /* 0x000000442b4d7223 */ /* 0x004fc8000000004a */
[----:B-----5:R-:W-:-:S04]  /*10e0*/  FFMA R68, R64, R73, R77 ;  /* 0x0000004940447223 */ /* 0x020fc8000000004d */
[----:B------:R-:W-:-:S04]  /*10f0*/  FFMA R73, R65, R70, R68 ;  /* 0x0000004641497223 */ /* 0x000fc80000000044 */
[----:B------:R-:W-:-:S04]  /*1100*/  FFMA R73, R66, R75, R73 ;  /* 0x0000004b42497223 */ /* 0x000fc80000000049 */
[----:B------:R-:W-:-:S05]  /*1110*/  FMUL R73, R73, R72 ;  /* 0x0000004849497220 */ /* 0x000fca0000400000 */
[----:B------:R0:W-:Y:S02]  /*1120*/  REDG.E.ADD.F32.FTZ.RN.STRONG.GPU desc[UR8][R6.64], R73 ;  /* 0x00000049060079a6 */ /* 0x0001e4000c12f308 */
.L_x_1:
[----:B------:R-:W-:Y:S05]  /*1130*/  BSYNC.RECONVERGENT B0 ;  /* 0x0000000000007941 */ /* 0x000fea0003800200 */
.L_x_0:
[----:B------:R-:W-:Y:S02]  /*1140*/  IADD3 R71, PT, PT, R71, 0x1, RZ ;  /* 0x0000000147477810 */ /* 0x000fe40007ffe0ff */
[----:B------:R-:W-:Y:S01]  /*1150*/  IADD3 R69, PT, PT, R69, 0x40, RZ ;  /* 0x0000004045457810 */ /* 0x000fe20007ffe0ff */
[----:B------:R-:W-:Y:S06]  /*1160*/  BRA.U UP1, `(.L_x_2) ;  /* 0xfffffff501987547 */ /* 0x000fec000b83ffff */
[----:B------:R-:W-:Y:S05]  /*1170*/  BRA.U UP0, `(.L_x_3) ;  /* 0xfffffff500507547 */ /* 0x000fea000b83ffff */
[----:B------:R-:W-:-:S04]  /*1180*/  IADD3 R14, PT, PT, R14, 0x1, RZ ;  /* 0x000000010e0e7810 */ /* 0x000fc80007ffe0ff */
[----:B------:R-:W-:-:S13]  /*1190*/  ISETP.NE.AND P0, PT, R14, 0x4, PT ;  /* 0x000000040e00780c */ /* 0x000fda0003f05270 */
[----:B------:R-:W-:Y:S05]  /*11a0*/  @P0 BRA `(.L_x_4) ;  /* 0xfffffff400300947 */ /* 0x000fea000383ffff */
[----:B------:R-:W-:Y:S05]  /*11b0*/  EXIT ;  /* 0x000000000000794d */ /* 0x000fea0003800000 */
.L_x_5:
[----:B------:R-:W-:-:S00]  /*11c0*/  BRA `(.L_x_5) ;  /* 0xfffffffc00fc7947 */ /* 0x000fc0000383ffff */
[----:B------:R-:W-:-:S00]  /*11d0*/  NOP ;  /* 0x0000000000007918 */ /* 0x000fc00000000000 */
        /* <DEDUP_REMOVED lines=10> */
.L_x_74:


//--------------------- .text._Z25cubicBackwardWarp3DKernelPKfS0_S0_S0_PfiiiS0_ --------------------------
	.section	.text._Z25cubicBackwardWarp3DKernelPKfS0_S0_S0_PfiiiS0_,"ax",@progbits
	.align	128
        .global         _Z25cubicBackwardWarp3DKernelPKfS0_S0_S0_PfiiiS0_
        .type           _Z25cubicBackwardWarp3DKernelPKfS0_S0_S0_PfiiiS0_,@function
        .size           _Z25cubicBackwardWarp3DKernelPKfS0_S0_S0_PfiiiS0_,(.L_x_75 - _Z25cubicBackwardWarp3DKernelPKfS0_S0_S0_PfiiiS0_)
        .other          _Z25cubicBackwardWarp3DKernelPKfS0_S0_S0_PfiiiS0_,@"STO_CUDA_ENTRY STV_DEFAULT"
_Z25cubicBackwardWarp3DKernelPKfS0_S0_S0_PfiiiS0_:
.text._Z25cubicBackwardWarp3DKernelPKfS0_S0_S0_PfiiiS0_:
        /* <DEDUP_REMOVED lines=103> */
.L_x_10:
[----:B0-----:R-:W0:Y:S01]  /*0670*/  LDCU UR5, c[0x0][0x3b0] ;  /* 0x00007600ff0577ac */ /* 0x001e220008000800 */
[----:B------:R-:W-:-:S04]  /*0680*/  IADD3 R4, PT, PT, R9, R14, RZ ;  /* 0x0000000e09047210 */ /* 0x000fc80007ffe0ff */
[----:B0-----:R-:W-:Y:S01]  /*0690*/  ISETP.GT.AND P0, PT, R4, UR5, PT ;  /* 0x0000000504007c0c */ /* 0x001fe2000bf04270 */
[----:B------:R-:W-:-:S03]  /*06a0*/  UMOV UR5, URZ ;  /* 0x000000ff00057c82 */ /* 0x000fc60008000000 */
[----:B------:R-:W-:-:S13]  /*06b0*/  ISETP.GT.AND P0, PT, R4, RZ, !P0 ;  /* 0x000000ff0400720c */ /* 0x000fda0004704270 */
.L_x_9:
        /* <DEDUP_REMOVED lines=17> */
.L_x_8:
        /* <DEDUP_REMOVED lines=8> */
[----:B------:R-:W0:Y:S01]  /*0850*/  LDC.64 R4, c[0x0][0x3b8] ;  /* 0x0000ee00ff047b82 */ /* 0x000e220000000a00 */
[----:B------:R-:W2:Y:S01]  /*0860*/  LDG.E R76, desc[UR8][R2.64] ;  /* 0x00000008024c7981 */ /* 0x000ea2000c1e1900 */
[----:B0-----:R-:W-:-:S05]  /*0870*/  IMAD.WIDE R4, R69, 0x4, R4 ;  /* 0x0000000445047825 */ /* 0x001fca00078e0204 */
[----:B------:R-:W3:Y:S04]  /*0880*/  LDG.E R68, desc[UR8][R4.64] ;  /* 0x0000000804447981 */ /* 0x000ee8000c1e1900 */
[----:B------:R-:W4:Y:S04]  /*0890*/  LDG.E R70, desc[UR8][R4.64+0x4] ;  /* 0x0000040804467981 */ /* 0x000f28000c1e1900 */
[----:B------:R-:W5:Y:S04]  /*08a0*/  LDG.E R72, desc[UR8][R4.64+0x8] ;  /* 0x0000080804487981 */ /* 0x000f68000c1e1900 */
[----:B------:R-:W2:Y:S04]  /*08b0*/  LDG.E R73, desc[UR8][R4.64+0xc] ;  /* 0x00000c0804497981 */ /* 0x000ea8000c1e1900 */
[----:B------:R-:W2:Y:S04]  /*08c0*/  LDG.E R6, desc[UR8][R4.64+0x10] ;  /* 0x0000100804067981 */ /* 0x000ea8000c1e1900 */
[----:B------:R-:W2:Y:S04]  /*08d0*/  LDG.E R7, desc[UR8][R4.64+0x14] ;  /* 0x0000140804077981 */ /* 0x000ea8000c1e1900 */
[----:B------:R-:W2:Y:S01]  /*08e0*/  LDG.E R77, desc[UR8][R4.64+0x1c] ;  /* 0x00001c08044d7981 */ /* 0x000ea2000c1e1900 */
[----:B---3--:R-:W-:-:S03]  /*08f0*/  FADD R75, RZ, R68 ;  /* 0x00000044ff4b7221 */ /* 0x008fc60000000000 */
[----:B------:R-:W3:Y:S01]  /*0900*/  LDG.E R68, desc[UR8][R4.64+0x20] ;  /* 0x0000200804447981 */ /* 0x000ee2000c1e1900 */
[----:B----4-:R-:W-:-:S04]  /*0910*/  FFMA R75, R12, R70, R75 ;  /* 0x000000460c4b7223 */ /* 0x010fc8000000004b */
[----:B-----5:R-:W-:Y:S02]  /*0920*/  FFMA R72, R16, R72, R75 ;  /* 0x0000004810487223 */ /* 0x020fe4000000004b */
[----:B------:R-:W4:Y:S02]  /*0930*/  LDG.E R75, desc[UR8][R4.64+0x18] ;  /* 0x00001808044b7981 */ /* 0x000f24000c1e1900 */
[----:B--2---:R-:W-:Y:S02]  /*0940*/  FFMA R72, R22, R73, R72 ;  /* 0x0000004916487223 */ /* 0x004fe40000000048 */
[----:B------:R-:W2:Y:S02]  /*0950*/  LDG.E R73, desc[UR8][R4.64+0x24] ;  /* 0x0000240804497981 */ /* 0x000ea4000c1e1900 */
[----:B------:R-:W-:-:S04]  /*0960*/  FFMA R6, R11, R6, R72 ;  /* 0x000000060b067223 */ /* 0x000fc80000000048 */
[----:B------:R-:W-:Y:S02]  /*0970*/  FFMA R6, R18, R7, R6 ;  /* 0x0000000712067223 */ /* 0x000fe40000000006 */
[----:B------:R-:W5:Y:S02]  /*0980*/  LDG.E R7, desc[UR8][R4.64+0x28] ;  /* 0x0000280804077981 */ /* 0x000f64000c1e1900 */
[----:B----4-:R-:W-:Y:S02]  /*0990*/  FFMA R75, R24, R75, R6 ;  /* 0x0000004b184b7223 */ /* 0x010fe40000000006 */
[----:B------:R-:W4:Y:S02]  /*09a0*/  LDG.E R6, desc[UR8][R4.64+0x30] ;  /* 0x0000300804067981 */ /* 0x000f24000c1e1900 */
[----:B------:R-:W-:Y:S02]  /*09b0*/  FFMA R70, R34, R77, R75 ;  /* 0x0000004d22467223 */ /* 0x000fe4000000004b */
[----:B------:R-:W4:Y:S02]  /*09c0*/  LDG.E R75, desc[UR8][R4.64+0x2c] ;  /* 0x00002c08044b7981 */ /* 0x000f24000c1e1900 */
[----:B---3--:R-:W-:-:S02]  /*09d0*/  FFMA R77, R15, R68, R70 ;  /* 0x000000440f4d7223 */ /* 0x008fc40000000046 */
[----:B------:R-:W3:Y:S02]  /*09e0*/  LDG.E R70, desc[UR8][R4.64+0x34] ;  /* 0x0000340804467981 */ /* 0x000ee4000c1e1900 */
[----:B--2---:R-:W-:Y:S02]  /*09f0*/  FFMA R73, R26, R73, R77 ;  /* 0x000000491a497223 */ /* 0x004fe4000000004d */
[----:B------:R-:W2:Y:S02]  /*0a00*/  LDG.E R68, desc[UR8][R4.64+0x38] ;  /* 0x0000380804447981 */ /* 0x000ea4000c1e1900 */
[----:B-----5:R-:W-:Y:S02]  /*0a10*/  FFMA R73, R28, R7, R73 ;  /* 0x000000071c497223 */ /* 0x020fe40000000049 */
[----:B------:R-:W5:Y:S02]  /*0a20*/  LDG.E R7, desc[UR8][R4.64+0x3c] ;  /* 0x00003c0804077981 */ /* 0x000f64000c1e1900 */
[----:B----4-:R-:W-:-:S04]  /*0a30*/  FFMA R72, R36, R75, R73 ;  /* 0x0000004b24487223 */ /* 0x010fc80000000049 */
[----:B------:R-:W-:Y:S01]  /*0a40*/  FFMA R73, R21, R6, R72 ;  /* 0x0000000615497223 */ /* 0x000fe20000000048 */
[----:B------:R-:W-:-:S04]  /*0a50*/  FMUL R6, R12, R21 ;  /* 0x000000150c067220 */ /* 0x000fc80000400000 */
[----:B---3--:R-:W-:Y:S02]  /*0a60*/  FFMA R75, R70, R6, R73 ;  /* 0x00000006464b7223 */ /* 0x008fe40000000049 */
[----:B------:R-:W3:Y:S04]  /*0a70*/  LDG.E R73, desc[UR8][R4.64+0x40] ;  /* 0x0000400804497981 */ /* 0x000ee8000c1e1900 */
[----:B------:R-:W4:Y:S01]  /*0a80*/  LDG.E R6, desc[UR8][R4.64+0x44] ;  /* 0x0000440804067981 */ /* 0x000f22000c1e1900 */
[C---:B------:R-:W-:Y:S01]  /*0a90*/  FMUL R70, R21.reuse, R16 ;  /* 0x0000001015467220 */ /* 0x040fe20000400000 */
[----:B------:R-:W-:-:S03]  /*0aa0*/  FMUL R72, R21, R22 ;  /* 0x0000001615487220 */ /* 0x000fc60000400000 */
[----:B--2---:R-:W-:Y:S02]  /*0ab0*/  FFMA R70, R68, R70, R75 ;  /* 0x0000004644467223 */ /* 0x004fe4000000004b */
[----:B------:R-:W2:Y:S02]  /*0ac0*/  LDG.E R68, desc[UR8][R4.64+0x48] ;  /* 0x0000480804447981 */ /* 0x000ea4000c1e1900 */
[----:B-----5:R-:W-:Y:S02]  /*0ad0*/  FFMA R75, R7, R72, R70 ;  /* 0x00000048074b7223 */ /* 0x020fe40000000046 */
[----:B------:R-:W5:Y:S04]  /*0ae0*/  LDG.E R7, desc[UR8][R4.64+0x4c] ;  /* 0x00004c0804077981 */ /* 0x000f68000c1e1900 */
[----:B------:R-:W5:Y:S01]  /*0af0*/  LDG.E R70, desc[UR8][R4.64+0x50] ;  /* 0x0000500804467981 */ /* 0x000f62000c1e1900 */
[----:B---3--:R-:W-:-:S03]  /*0b00*/  FFMA R72, R10, R73, R75 ;  /* 0x000000490a487223 */ /* 0x008fc6000000004b */
[----:B------:R-:W3:Y:S01]  /*0b10*/  LDG.E R73, desc[UR8][R4.64+0x54] ;  /* 0x0000540804497981 */ /* 0x000ee2000c1e1900 */
[----:B----4-:R-:W-:-:S03]  /*0b20*/  FFMA R72, R19, R6, R72 ;  /* 0x0000000613487223 */ /* 0x010fc60000000048 */
[----:B------:R-:W4:Y:S04]  /*0b30*/  LDG.E R6, desc[UR8][R4.64+0x58] ;  /* 0x0000580804067981 */ /* 0x000f28000c1e1900 */
[----:B------:R-:W4:Y:S01]  /*0b40*/  LDG.E R75, desc[UR8][R4.64+0x5c] ;  /* 0x00005c08044b7981 */ /* 0x000f22000c1e1900 */
[----:B--2---:R-:W-:-:S03]  /*0b50*/  FFMA R77, R29, R68, R72 ;  /* 0x000000441d4d7223 */ /* 0x004fc60000000048 */
[----:B------:R-:W2:Y:S01]  /*0b60*/  LDG.E R68, desc[UR8][R4.64+0x60] ;  /* 0x0000600804447981 */ /* 0x000ea2000c1e1900 */
[----:B-----5:R-:W-:-:S03]  /*0b70*/  FFMA R72, R38, R7, R77 ;  /* 0x0000000726487223 */ /* 0x020fc6000000004d */
[----:B------:R-:W5:Y:S01]  /*0b80*/  LDG.E R7, desc[UR8][R4.64+0x64] ;  /* 0x0000640804077981 */ /* 0x000f62000c1e1900 */
[----:B------:R-:W-:-:S04]  /*0b90*/  FFMA R77, R17, R70, R72 ;  /* 0x00000046114d7223 */ /* 0x000fc80000000048 */
[----:B---3--:R-:W-:Y:S02]  /*0ba0*/  FFMA R70, R30, R73, R77 ;  /* 0x000000491e467223 */ /* 0x008fe4000000004d */
[----:B------:R-:W3:Y:S02]  /*0bb0*/  LDG.E R73, desc[UR8][R4.64+0x68] ;  /* 0x0000680804497981 */ /* 0x000ee4000c1e1900 */
[----:B----4-:R-:W-:Y:S02]  /*0bc0*/  FFMA R77, R31, R6, R70 ;  /* 0x000000061f4d7223 */ /* 0x010fe40000000046 */
[----:B------:R-:W4:Y:S04]  /*0bd0*/  LDG.E R6, desc[UR8][R4.64+0x6c] ;  /* 0x00006c0804067981 */ /* 0x000f28000c1e1900 */
[----:B------:R-:W4:Y:S01]  /*0be0*/  LDG.E R70, desc[UR8][R4.64+0x70] ;  /* 0x0000700804467981 */ /* 0x000f22000c1e1900 */
[----:B------:R-:W-:-:S03]  /*0bf0*/  FFMA R72, R40, R75, R77 ;  /* 0x0000004b28487223 */ /* 0x000fc6000000004d */
[----:B------:R-:W4:Y:S01]  /*0c00*/  LDG.E R75, desc[UR8][R4.64+0x74] ;  /* 0x00007408044b7981 */ /* 0x000f22000c1e1900 */
[----:B--2---:R-:W-:-:S03]  /*0c10*/  FFMA R77, R23, R68, R72 ;  /* 0x00000044174d7223 */ /* 0x004fc60000000048 */
[----:B------:R-:W2:Y:S01]  /*0c20*/  LDG.E R68, desc[UR8][R4.64+0x78] ;  /* 0x0000780804447981 */ /* 0x000ea2000c1e1900 */
[----:B-----5:R-:W-:-:S04]  /*0c30*/  FFMA R7, R42, R7, R77 ;  /* 0x000000072a077223 */ /* 0x020fc8000000004d */
[----:B---3--:R-:W-:Y:S02]  /*0c40*/  FFMA R72, R44, R73, R7 ;  /* 0x000000492c487223 */ /* 0x008fe40000000007 */
[----:B------:R-:W3:Y:S02]  /*0c50*/  LDG.E R7, desc[UR8][R4.64+0x7c] ;  /* 0x00007c0804077981 */ /* 0x000ee4000c1e1900 */
[----:B----4-:R-:W-:-:S04]  /*0c60*/  FFMA R6, R45, R6, R72 ;  /* 0x000000062d067223 */ /* 0x010fc80000000048 */
[----:B------:R-:W-:Y:S02]  /*0c70*/  FFMA R73, R35, R70, R6 ;  /* 0x0000004623497223 */ /* 0x000fe40000000006 */
[----:B------:R-:W4:Y:S02]  /*0c80*/  LDG.E R6, desc[UR8][R4.64+0x80] ;  /* 0x0000800804067981 */ /* 0x000f24000c1e1900 */
[----:B------:R-:W-:Y:S02]  /*0c90*/  FFMA R72, R56, R75, R73 ;  /* 0x0000004b38487223 */ /* 0x000fe40000000049 */
[----:B------:R-:W5:Y:S04]  /*0ca0*/  LDG.E R75, desc[UR8][R4.64+0x84] ;  /* 0x00008408044b7981 */ /* 0x000f68000c1e1900 */
[----:B------:R-:W5:Y:S01]  /*0cb0*/  LDG.E R70, desc[UR8][R4.64+0x88] ;  /* 0x0000880804467981 */ /* 0x000f62000c1e1900 */
[----:B--2---:R-:W-:-:S03]  /*0cc0*/  FFMA R77, R57, R68, R72 ;  /* 0x00000044394d7223 */ /* 0x004fc60000000048 */
[----:B------:R-:W2:Y:S04]  /*0cd0*/  LDG.E R73, desc[UR8][R4.64+0x8c] ;  /* 0x00008c0804497981 */ /* 0x000ea8000c1e1900 */
[----:B------:R-:W2:Y:S01]  /*0ce0*/  LDG.E R68, desc[UR8][R4.64+0x90] ;  /* 0x0000900804447981 */ /* 0x000ea2000c1e1900 */
[----:B---3--:R-:W-:-:S04]  /*0cf0*/  FFMA R72, R58, R7, R77 ;  /* 0x000000073a487223 */ /* 0x008fc8000000004d */
[----:B----4-:R-:W-:Y:S02]  /*0d00*/  FFMA R7, R13, R6, R72 ;  /* 0x000000060d077223 */ /* 0x010fe40000000048 */
[----:B------:R-:W3:Y:S02]  /*0d10*/  LDG.E R6, desc[UR8][R4.64+0x94] ;  /* 0x0000940804067981 */ /* 0x000ee4000c1e1900 */
[----:B-----5:R-:W-:Y:S02]  /*0d20*/  FFMA R72, R32, R75, R7 ;  /* 0x0000004b20487223 */ /* 0x020fe40000000007 */
[----:B------:R-:W4:Y:S02]  /*0d30*/  LDG.E R7, desc[UR8][R4.64+0x98] ;  /* 0x0000980804077981 */ /* 0x000f24000c1e1900 */
[----:B------:R-:W-:Y:S02]  /*0d40*/  FFMA R75, R33, R70, R72 ;  /* 0x00000046214b7223 */ /* 0x000fe40000000048 */
[----:B------:R-:W5:Y:S04]  /*0d50*/  LDG.E R72, desc[UR8][R4.64+0x9c] ;  /* 0x00009c0804487981 */ /* 0x000f68000c1e1900 */
[----:B------:R-:W5:Y:S01]  /*0d60*/  LDG.E R70, desc[UR8][R4.64+0xa0] ;  /* 0x0000a00804467981 */ /* 0x000f62000c1e1900 */
[----:B--2---:R-:W-:-:S03]  /*0d70*/  FFMA R74, R46, R73, R75 ;  /* 0x000000492e4a7223 */ /* 0x004fc6000000004b */
[----:B------:R-:W2:Y:S01]  /*0d80*/  LDG.E R73, desc[UR8][R4.64+0xa4] ;  /* 0x0000a40804497981 */ /* 0x000ea2000c1e1900 */
[----:B------:R-:W-:-:S04]  /*0d90*/  FFMA R68, R25, R68, R74 ;  /* 0x0000004419447223 */ /* 0x000fc8000000004a */
[----:B---3--:R-:W-:Y:S02]  /*0da0*/  FFMA R75, R47, R6, R68 ;  /* 0x000000062f4b7223 */ /* 0x008fe40000000044 */
[----:B------:R-:W3:Y:S02]  /*0db0*/  LDG.E R6, desc[UR8][R4.64+0xa8] ;  /* 0x0000a80804067981 */ /* 0x000ee4000c1e1900 */
[----:B----4-:R-:W-:Y:S02]  /*0dc0*/  FFMA R68, R48, R7, R75 ;  /* 0x0000000730447223 */ /* 0x010fe4000000004b */
[----:B------:R-:W4:Y:S02]  /*0dd0*/  LDG.E R7, desc[UR8][R4.64+0xac] ;  /* 0x0000ac0804077981 */ /* 0x000f24000c1e1900 */
[----:B-----5:R-:W-:Y:S02]  /*0de0*/  FFMA R72, R49, R72, R68 ;  /* 0x0000004831487223 */ /* 0x020fe40000000044 */
[----:B------:R-:W5:Y:S02]  /*0df0*/  LDG.E R68, desc[UR8][R4.64+0xb0] ;  /* 0x0000b00804447981 */ /* 0x000f64000c1e1900 */
[----:B------:R-:W-:-:S02]  /*0e00*/  FFMA R75, R27, R70, R72 ;  /* 0x000000461b4b7223 */ /* 0x000fc40000000048 */
[----:B------:R-:W5:Y:S02]  /*0e10*/  LDG.E R72, desc[UR8][R4.64+0xb4] ;  /* 0x0000b40804487981 */ /* 0x000f64000c1e1900 */
[----:B--2---:R-:W-:Y:S02]  /*0e20*/  FFMA R74, R50, R73, R75 ;  /* 0x00000049324a7223 */ /* 0x004fe4000000004b */
[----:B------:R-:W2:Y:S04]  /*0e30*/  LDG.E R70, desc[UR8][R4.64+0xb8] ;  /* 0x0000b80804467981 */ /* 0x000ea8000c1e1900 */
[----:B------:R-:W2:Y:S01]  /*0e40*/  LDG.E R75, desc[UR8][R4.64+0xc8] ;  /* 0x0000c808044b7981 */ /* 0x000ea2000c1e1900 */
[----:B---3--:R-:W-:-:S03]  /*0e50*/  FFMA R73, R51, R6, R74 ;  /* 0x0000000633497223 */ /* 0x008fc6000000004a */
[----:B------:R-:W3:Y:S01]  /*0e60*/  LDG.E R6, desc[UR8][R4.64+0xbc] ;  /* 0x0000bc0804067981 */ /* 0x000ee2000c1e1900 */
[----:B----4-:R-:W-:-:S04]  /*0e70*/  FFMA R74, R52, R7, R73 ;  /* 0x00000007344a7223 */ /* 0x010fc80000000049 */
[----:B-----5:R-:W-:Y:S01]  /*0e80*/  FFMA R7, R37, R68, R74 ;  /* 0x0000004425077223 */ /* 0x020fe2000000004a */
[----:B------:R-:W-:-:S04]  /*0e90*/  FMUL R68, R12, R37 ;  /* 0x000000250c447220 */ /* 0x000fc80000400000 */
[----:B------:R-:W-:Y:S02]  /*0ea0*/  FFMA R73, R72, R68, R7 ;  /* 0x0000004448497223 */ /* 0x000fe40000000007 */
[----:B------:R-:W4:Y:S01]  /*0eb0*/  LDG.E R7, desc[UR8][R4.64+0xc0] ;  /* 0x0000c00804077981 */ /* 0x000f22000c1e1900 */
[----:B------:R-:W-:-:S03]  /*0ec0*/  FMUL R72, R16, R37 ;  /* 0x0000002510487220 */ /* 0x000fc60000400000 */
[----:B------:R-:W5:Y:S01]  /*0ed0*/  LDG.E R68, desc[UR8][R4.64+0xc4] ;  /* 0x0000c40804447981 */ /* 0x000f62000c1e1900 */
[----:B--2---:R-:W-:Y:S01]  /*0ee0*/  FFMA R73, R70, R72, R73 ;  /* 0x0000004846497223 */ /* 0x004fe20000000049 */
[----:B------:R-:W-:Y:S02]  /*0ef0*/  FMUL R70, R22, R37 ;  /* 0x0000002516467220 */ /* 0x000fe40000400000 */
[----:B------:R-:W2:Y:S02]  /*0f00*/  LDG.E R72, desc[UR8][R4.64+0xcc] ;  /* 0x0000cc0804487981 */ /* 0x000ea4000c1e1900 */
[----:B---3--:R-:W-:Y:S02]  /*0f10*/  FFMA R73, R6, R70, R73 ;  /* 0x0000004606497223 */ /* 0x008fe40000000049 */
[----:B------:R-:W3:Y:S04]  /*0f20*/  LDG.E R70, desc[UR8][R4.64+0xd0] ;  /* 0x0000d00804467981 */ /* 0x000ee8000c1e1900 */
[----:B------:R-:W3:Y:S01]  /*0f30*/  LDG.E R6, desc[UR8][R4.64+0xd4] ;  /* 0x0000d40804067981 */ /* 0x000ee2000c1e1900 */
[----:B----4-:R-:W-:-:S03]  /*0f40*/  FFMA R74, R20, R7, R73 ;  /* 0x00000007144a7223 */ /* 0x010fc60000000049 */
[----:B------:R-:W4:Y:S01]  /*0f50*/  LDG.E R7, desc[UR8][R4.64+0xd8] ;  /* 0x0000d80804077981 */ /* 0x000f22000c1e1900 */
[----:B-----5:R-:W-:-:S03]  /*0f60*/  FFMA R73, R53, R68, R74 ;  /* 0x0000004435497223 */ /* 0x020fc6000000004a */
[----:B------:R-:W5:Y:S01]  /*0f70*/  LDG.E R74, desc[UR8][R4.64+0xdc] ;  /* 0x0000dc08044a7981 */ /* 0x000f62000c1e1900 */
[----:B------:R-:W-:-:S03]  /*0f80*/  FFMA R68, R54, R75, R73 ;  /* 0x0000004b36447223 */ /* 0x000fc60000000049 */
[----:B------:R-:W5:Y:S01]  /*0f90*/  LDG.E R73, desc[UR8][R4.64+0xe4] ;  /* 0x0000e40804497981 */ /* 0x000f62000c1e1900 */
[----:B--2---:R-:W-:-:S03]  /*0fa0*/  FFMA R68, R55, R72, R68 ;  /* 0x0000004837447223 */ /* 0x004fc60000000044 */
[----:B------:R-:W2:Y:S01]  /*0fb0*/  LDG.E R72, desc[UR8][R4.64+0xec] ;  /* 0x0000ec0804487981 */ /* 0x000ea2000c1e1900 */
[----:B---3--:R-:W-:-:S03]  /*0fc0*/  FFMA R68, R39, R70, R68 ;  /* 0x0000004627447223 */ /* 0x008fc60000000044 */
[----:B------:R-:W3:Y:S01]  /*0fd0*/  LDG.E R70, desc[UR8][R4.64+0xe0] ;  /* 0x0000e00804467981 */ /* 0x000ee2000c1e1900 */
[----:B------:R-:W-:-:S03]  /*0fe0*/  FFMA R75, R59, R6, R68 ;  /* 0x000000063b4b7223 */ /* 0x000fc60000000044 */
[----:B------:R-:W2:Y:S01]  /*0ff0*/  LDG.E R68, desc[UR8][R4.64+0xe8] ;  /* 0x0000e80804447981 */ /* 0x000ea2000c1e1900 */
[----:B----4-:R-:W-:-:S04]  /*1000*/  FFMA R6, R60, R7, R75 ;  /* 0x000000073c067223 */ /* 0x010fc8000000004b */
[----:B-----5:R-:W-:Y:S02]  /*1010*/  FFMA R6, R61, R74, R6 ;  /* 0x0000004a3d067223 */ /* 0x020fe40000000006 */
[----:B------:R-:W4:Y:S02]  /*1020*/  LDG.E R74, desc[UR8][R4.64+0xfc] ;  /* 0x0000fc08044a7981 */ /* 0x000f24000c1e1900 */
[----:B---3--:R-:W-:-:S04]  /*1030*/  FFMA R7, R41, R70, R6 ;  /* 0x0000004629077223 */ /* 0x008fc80000000006 */
[----:B------:R-:W-:Y:S02]  /*1040*/  FFMA R70, R62, R73, R7 ;  /* 0x000000493e467223 */ /* 0x000fe40000000007 */
[----:B------:R-:W0:Y:S02]  /*1050*/  LDC.64 R6, c[0x0][0x380] ;  /* 0x0000e000ff067b82 */ /* 0x000e240000000a00 */
[----:B--2---:R-:W-:Y:S01]  /*1060*/  FFMA R73, R63, R68, R70 ;  /* 0x000000443f497223 */ /* 0x004fe20000000046 */
[----:B------:R-:W-:Y:S01]  /*1070*/  FMUL R68, R22, R41 ;  /* 0x0000002916447220 */ /* 0x000fe20000400000 */
[----:B------:R-:W2:Y:S03]  /*1080*/  LDG.E R70, desc[UR8][R4.64+0xf0] ;  /* 0x0000f00804467981 */ /* 0x000ea6000c1e1900 */
[----:B------:R-:W-:Y:S02]  /*1090*/  FFMA R72, R72, R68, R73 ;  /* 0x0000004448487223 */ /* 0x000fe40000000049 */
[----:B------:R-:W3:Y:S04]  /*10a0*/  LDG.E R73, desc[UR8][R4.64+0xf4] ;  /* 0x0000f40804497981 */ /* 0x000ee8000c1e1900 */
[----:B------:R-:W5:Y:S01]  /*10b0*/  LDG.E R68, desc[UR8][R4.64+0xf8] ;  /* 0x0000f80804447981 */ /* 0x000f62000c1e1900 */
[----:B0-----:R-:W-:-:S06]  /*10c0*/  IMAD.WIDE R6, R71, 0x4, R6 ;  /* 0x0000000447067825 */ /* 0x001fcc00078e0206 */
[----:B------:R-:W4:Y:S01]  /*10d0*/  LDG.E R6, desc[UR8][R6.64] ;  /* 0x0000000806067981 */ /* 0x000f22000c1e1900 */
[----:B--2---:R-:W-:-:S04]  /*10e0*/  FFMA R75, R43, R70, R72 ;  /* 0x000000462b4b7223 */ /* 0x004fc80000000048 */
[----:B---3--:R-:W-:-:S04]  /*10f0*/  FFMA R70, R64, R73, R75 ;  /* 0x0000004940467223 */ /* 0x008fc8000000004b */
[----:B-----5:R-:W-:-:S04]  /*1100*/  FFMA R73, R65, R68, R70 ;  /* 0x0000004441497223 */ /* 0x020fc80000000046 */
[----:B----4-:R-:W-:-:S04]  /*1110*/  FFMA R73, R66, R74, R73 ;  /* 0x0000004a42497223 */ /* 0x010fc80000000049 */
[----:B------:R-:W-:-:S05]  /*1120*/  FFMA R73, R73, R6, R76 ;  /* 0x0000000649497223 */ /* 0x000fca000000004c */
[----:B------:R0:W-:Y:S02]  /*1130*/  STG.E desc[UR8][R2.64], R73 ;  /* 0x0000004902007986 */ /* 0x0001e4000c101908 */
.L_x_7:
[----:B------:R-:W-:Y:S05]  /*1140*/  BSYNC.RECONVERGENT B0 ;  /* 0x0000000000007941 */ /* 0x000fea0003800200 */
.L_x_6:
        /* <DEDUP_REMOVED lines=8> */
.L_x_11:
        /* <DEDUP_REMOVED lines=11> */
.L_x_75:


//--------------------- .text._Z32adjointCubicBackwardWarp2DKernelPKfS0_S0_PfiiS0_ --------------------------
	.section	.text._Z32adjointCubicBackwardWarp2DKernelPKfS0_S0_PfiiS0_,"ax",@progbits
	.align	128
        .global         _Z32adjointCubicBackwardWarp2DKernelPKfS0_S0_PfiiS0_
        .type           _Z32adjointCubicBackwardWarp2DKernelPKfS0_S0_PfiiS0_,@function
        .size           _Z32adjointCubicBackwardWarp2DKernelPKfS0_S0_PfiiS0_,(.L_x_76 - _Z32adjointCubicBackwardWarp2DKernelPKfS0_S0_PfiiS0_)
        .other          _Z32adjointCubicBackwardWarp2DKernelPKfS0_S0_PfiiS0_,@"STO_CUDA_ENTRY STV_DEFAULT"
_Z32adjointCubicBackwardWarp2DKernelPKfS0_S0_PfiiS0_:
.text._Z32adjointCubicBackwardWarp2DKernelPKfS0_S0_PfiiS0_:
[----:B------:R-:W-:Y:S01]  /*0000*/  LDC R1, c[0x0][0x37c] ;  /* 0x0000df00ff017b82 */ /* 0x000fe20000000800 */
[----:B------:R-:W0:Y:S07]  /*0010*/  S2R R3, SR_TID.Y ;  /* 0x0000000000037919 */ /* 0x000e2e0000002200 */
[----:B------:R-:W0:Y:S01]  /*0020*/  S2UR UR4, SR_CTAID.Y ;  /* 0x00000000000479c3 */ /* 0x000e220000002600 */
[----:B------:R-:W1:Y:S01]  /*0030*/  LDCU.64 UR8, c[0x0][0x3a0] ;  /* 0x00007400ff0877ac */ /* 0x000e620008000a00 */
[----:B------:R-:W2:Y:S06]  /*0040*/  S2R R5, SR_TID.X ;  /* 0x0000000000057919 */ /* 0x000eac0000002100 */
[----:B------:R-:W0:Y:S08]  /*0050*/  LDC R0, c[0x0][0x364] ;  /* 0x0000d900ff007b82 */ /* 0x000e300000000800 */
[----:B------:R-:W2:Y:S08]  /*0060*/  S2UR UR5, SR_CTAID.X ;  /* 0x00000000000579c3 */ /* 0x000eb00000002500 */
[----:B------:R-:W2:Y:S01]  /*0070*/  LDC R2, c[0x0][0x360] ;  /* 0x0000d800ff027b82 */ /* 0x000ea20000000800 */
[----:B0-----:R-:W-:-:S05]  /*0080*/  IMAD R0, R0, UR4, R3 ;  /* 0x0000000400007c24 */ /* 0x001fca000f8e0203 */
[----:B-1----:R-:W-:Y:S01]  /*0090*/  ISETP.GE.AND P0, PT, R0, UR9, PT ;  /* 0x0000000900007c0c */ /* 0x002fe2000bf06270 */
[----:B--2---:R-:W-:-:S05]  /*00a0*/  IMAD R3, R2, UR5, R5 ;  /* 0x0000000502037c24 */ /* 0x004fca000f8e0205 */
[----:B------:R-:W-:-:S13]  /*00b0*/  ISETP.GE.OR P0, PT, R3, UR8, P0 ;  /* 0x0000000803007c0c */ /* 0x000fda0008706670 */
[----:B------:R-:W-:Y:S05]  /*00c0*/  @P0 EXIT ;  /* 0x000000000000094d */ /* 0x000fea0003800000 */
[----:B------:R-:W0:Y:S01]  /*00d0*/  LDC.64 R8, c[0x0][0x388] ;  /* 0x0000e200ff087b82 */ /* 0x000e220000000a00 */
[----:B------:R-:W1:Y:S01]  /*00e0*/  LDCU.64 UR6, c[0x0][0x358] ;  /* 0x00006b00ff0677ac */ /* 0x000e620008000a00 */
[----:B------:R-:W-:-:S06]  /*00f0*/  IMAD R6, R0, UR8, R3 ;  /* 0x0000000800067c24 */ /* 0x000fcc000f8e0203 */
[----:B------:R-:W2:Y:S01]  /*0100*/  LDC.64 R12, c[0x0][0x390] ;  /* 0x0000e400ff0c7b82 */ /* 0x000ea20000000a00 */
[----:B------:R-:W-:Y:S01]  /*0110*/  I2FP.F32.U32 R2, R0 ;  /* 0x0000000000027245 */ /* 0x000fe20000201000 */
[----:B------:R-:W3:Y:S06]  /*0120*/  LDCU.64 UR10, c[0x0][0x3a0] ;  /* 0x00007400ff0a77ac */ /* 0x000eec0008000a00 */
[----:B------:R-:W4:Y:S01]  /*0130*/  LDC.64 R16, c[0x0][0x380] ;  /* 0x0000e000ff107b82 */ /* 0x000f220000000a00 */
[----:B0-----:R-:W-:-:S07]  /*0140*/  IMAD.WIDE R8, R6, 0x4, R8 ;  /* 0x0000000406087825 */ /* 0x001fce00078e0208 */
[----:B------:R-:W0:Y:S01]  /*0150*/  LDC.64 R4, c[0x0][0x3a8] ;  /* 0x0000ea00ff047b82 */ /* 0x000e220000000a00 */
[----:B-1----:R-:W5:Y:S01]  /*0160*/  LDG.E R8, desc[UR6][R8.64] ;  /* 0x0000000608087981 */ /* 0x002f62000c1e1900 */
[----:B--2---:R-:W-:-:S06]  /*0170*/  IMAD.WIDE R12, R6, 0x4, R12 ;  /* 0x00000004060c7825 */ /* 0x004fcc00078e020c */
[----:B------:R-:W2:Y:S01]  /*0180*/  LDG.E R13, desc[UR6][R12.64] ;  /* 0x000000060c0d7981 */ /* 0x000ea2000c1e1900 */
[----:B------:R-:W-:Y:S01]  /*0190*/  I2FP.F32.S32 R3, R3 ;  /* 0x0000000300037245 */ /* 0x000fe20000201400 */
[----:B------:R-:W-:Y:S01]  /*01a0*/  HFMA2 R18, -RZ, RZ, 0, 0 ;  /* 0x00000000ff127431 */ /* 0x000fe200000001ff */
[----:B------:R-:W-:-:S03]  /*01b0*/  UMOV UR4, URZ ;  /* 0x000000ff00047c82 */ /* 0x000fc60008000000 */
[----:B-----5:R-:W-:-:S04]  /*01c0*/  FADD R7, R3, R8 ;  /* 0x0000000803077221 */ /* 0x020fc80000000000 */
[----:B------:R-:W1:Y:S01]  /*01d0*/  F2I.FLOOR.NTZ R0, R7 ;  /* 0x0000000700007305 */ /* 0x000e620000207100 */
[----:B--2---:R-:W-:Y:S02]  /*01e0*/  FADD R14, R2, R13 ;  /* 0x0000000d020e7221 */ /* 0x004fe40000000000 */
[----:B------:R-:W2:Y:S05]  /*01f0*/  LDC.64 R2, c[0x0][0x398] ;  /* 0x0000e600ff027b82 */ /* 0x000eaa0000000a00 */
[----:B------:R-:W5:Y:S01]  /*0200*/  F2I.FLOOR.NTZ R10, R14 ;  /* 0x0000000e000a7305 */ /* 0x000f620000207100 */
[----:B-1----:R-:W-:Y:S02]  /*0210*/  I2FP.F32.S32 R8, R0 ;  /* 0x0000000000087245 */ /* 0x002fe40000201400 */
[----:B-----5:R-:W-:-:S03]  /*0220*/  I2FP.F32.S32 R9, R10 ;  /* 0x0000000a00097245 */ /* 0x020fc60000201400 */
[----:B------:R-:W-:Y:S02]  /*0230*/  FADD R11, R7, -R8 ;  /* 0x80000008070b7221 */ /* 0x000fe40000000000 */
[----:B------:R-:W-:Y:S01]  /*0240*/  FADD R12, R14, -R9 ;  /* 0x800000090e0c7221 */ /* 0x000fe20000000000 */
[----:B------:R-:W-:Y:S01]  /*0250*/  ISETP.GT.AND P0, PT, R0, UR8, PT ;  /* 0x0000000800007c0c */ /* 0x000fe2000bf04270 */
[----:B------:R-:W-:Y:S02]  /*0260*/  FMUL R13, R11, R11 ;  /* 0x0000000b0b0d7220 */ /* 0x000fe40000400000 */
[----:B------:R-:W-:Y:S01]  /*0270*/  FMUL R14, R12, R12 ;  /* 0x0000000c0c0e7220 */ /* 0x000fe20000400000 */
[----:B----4-:R-:W-:Y:S01]  /*0280*/  IMAD.WIDE R6, R6, 0x4, R16 ;  /* 0x0000000406067825 */ /* 0x010fe200078e0210 */
[----:B------:R-:W-:-:S03]  /*0290*/  ISETP.GT.AND P0, PT, R0, RZ, !P0 ;  /* 0x000000ff0000720c */ /* 0x000fc60004704270 */
[----:B------:R-:W-:Y:S01]  /*02a0*/  FMUL R15, R11, R13 ;  /* 0x0000000d0b0f7220 */ /* 0x000fe20000400000 */
[----:B0--3--:R-:W-:-:S09]  /*02b0*/  FMUL R16, R12, R14 ;  /* 0x0000000e0c107220 */ /* 0x009fd20000400000 */
.L_x_20:
[----:B01-34-:R-:W-:Y:S01]  /*02c0*/  IADD3 R8, PT, PT, R10, UR4, RZ ;  /* 0x000000040a087c10 */ /* 0x01bfe2000fffe0ff */
[----:B------:R-:W-:Y:S01]  /*02d0*/  UIADD3 UR4, UPT, UPT, UR4, 0x1, URZ ;  /* 0x0000000104047890 */ /* 0x000fe2000fffe0ff */
[----:B------:R-:W-:Y:S01]  /*02e0*/  IADD3 R17, PT, PT, R0, 0x2, RZ ;  /* 0x0000000200117810 */ /* 0x000fe20007ffe0ff */
[----:B------:R-:W-:Y:S01]  /*02f0*/  BSSY.RECONVERGENT B0, `(.L_x_12) ;  /* 0x0000043000007945 */ /* 0x000fe20003800200 */
[----:B------:R-:W-:Y:S01]  /*0300*/  ISETP.GT.AND P1, PT, R8, UR11, PT ;  /* 0x0000000b08007c0c */ /* 0x000fe2000bf24270 */
[----:B------:R-:W-:Y:S01]  /*0310*/  UISETP.NE.AND UP0, UPT, UR4, 0x4, UPT ;  /* 0x000000040400788c */ /* 0x000fe2000bf05270 */
[----:B------:R-:W-:Y:S02]  /*0320*/  IADD3 R9, PT, PT, R0, 0x1, RZ ;  /* 0x0000000100097810 */ /* 0x000fe40007ffe0ff */
[----:B------:R-:W-:Y:S02]  /*0330*/  ISETP.GT.AND P1, PT, R8, RZ, !P1 ;  /* 0x000000ff0800720c */ /* 0x000fe40004f24270 */
[----:B------:R-:W-:-:S02]  /*0340*/  IADD3 R19, PT, PT, R0, 0x3, RZ ;  /* 0x0000000300137810 */ /* 0x000fc40007ffe0ff */
[----:B------:R-:W-:Y:S02]  /*0350*/  PLOP3.LUT P5, PT, P0, P1, PT, 0x80, 0x8 ;  /* 0x000000000008781c */ /* 0x000fe400007a3070 */
[----:B------:R-:W-:Y:S02]  /*0360*/  ISETP.GT.AND P2, PT, R17, UR10, PT ;  /* 0x0000000a11007c0c */ /* 0x000fe4000bf44270 */
[----:B------:R-:W-:Y:S02]  /*0370*/  ISETP.GT.AND P4, PT, R9, UR10, PT ;  /* 0x0000000a09007c0c */ /* 0x000fe4000bf84270 */
[----:B------:R-:W-:Y:S02]  /*0380*/  ISETP.GT.AND P3, PT, R19, UR10, PT ;  /* 0x0000000a13007c0c */ /* 0x000fe4000bf64270 */
[----:B------:R-:W-:Y:S02]  /*0390*/  ISETP.GT.AND P2, PT, R17, RZ, !P2 ;  /* 0x000000ff1100720c */ /* 0x000fe40005744270 */
[----:B------:R-:W-:-:S02]  /*03a0*/  IADD3 R17, PT, PT, R8, -0x1, RZ ;  /* 0xffffffff08117810 */ /* 0x000fc40007ffe0ff */
[----:B------:R-:W-:Y:S02]  /*03b0*/  ISETP.GT.AND P4, PT, R9, RZ, !P4 ;  /* 0x000000ff0900720c */ /* 0x000fe40006784270 */
[----:B------:R-:W-:Y:S01]  /*03c0*/  ISETP.GT.AND P3, PT, R19, RZ, !P3 ;  /* 0x000000ff1300720c */ /* 0x000fe20005f64270 */
[----:B------:R-:W-:Y:S01]  /*03d0*/  IMAD R17, R17, UR10, R0 ;  /* 0x0000000a11117c24 */ /* 0x000fe2000f8e0200 */
[----:B------:R-:W-:Y:S02]  /*03e0*/  PLOP3.LUT P4, PT, P4, P1, PT, 0x80, 0x8 ;  /* 0x000000000008781c */ /* 0x000fe40002783070 */
[----:B------:R-:W-:Y:S02]  /*03f0*/  PLOP3.LUT P2, PT, P2, P1, PT, 0x80, 0x8 ;  /* 0x000000000008781c */ /* 0x000fe40001743070 */
[----:B------:R-:W-:Y:S02]  /*0400*/  PLOP3.LUT P3, PT, P3, P1, PT, 0x80, 0x8 ;  /* 0x000000000008781c */ /* 0x000fe40001f63070 */
[----:B------:R-:W-:Y:S01]  /*0410*/  SHF.L.U32 R19, R18, 0x4, RZ ;  /* 0x0000000412137819 */ /* 0x000fe200000006ff */
[----:B------:R-:W-:Y:S10]  /*0420*/  @!P5 BRA `(.L_x_13) ;  /* 0x0000000000bcd947 */ /* 0x000ff40003800000 */
[----:B------:R-:W-:-:S05]  /*0430*/  IMAD.WIDE R8, R19, 0x4, R4 ;  /* 0x0000000413087825 */ /* 0x000fca00078e0204 */
[----:B------:R-:W3:Y:S04]  /*0440*/  LDG.E R21, desc[UR6][R8.64] ;  /* 0x0000000608157981 */ /* 0x000ee8000c1e1900 */
[----:B------:R-:W4:Y:S04]  /*0450*/  LDG.E R24, desc[UR6][R8.64+0x4] ;  /* 0x0000040608187981 */ /* 0x000f28000c1e1900 */
[----:B------:R-:W5:Y:S04]  /*0460*/  LDG.E R26, desc[UR6][R8.64+0x8] ;  /* 0x00000806081a7981 */ /* 0x000f68000c1e1900 */
[----:B------:R-:W2:Y:S04]  /*0470*/  LDG.E R23, desc[UR6][R8.64+0xc] ;  /* 0x00000c0608177981 */ /* 0x000ea8000c1e1900 */
[----:B------:R-:W2:Y:S04]  /*0480*/  LDG.E R20, desc[UR6][R8.64+0x10] ;  /* 0x0000100608147981 */ /* 0x000ea8000c1e1900 */
[----:B------:R-:W2:Y:S01]  /*0490*/  LDG.E R22, desc[UR6][R8.64+0x14] ;  /* 0x0000140608167981 */ /* 0x000ea2000c1e1900 */
[----:B---3--:R-:W-:-:S03]  /*04a0*/  FADD R25, RZ, R21 ;  /* 0x00000015ff197221 */ /* 0x008fc60000000000 */
[----:B------:R-:W3:Y:S01]  /*04b0*/  LDG.E R21, desc[UR6][R8.64+0x18] ;  /* 0x0000180608157981 */ /* 0x000ee2000c1e1900 */
[----:B----4-:R-:W-:-:S03]  /*04c0*/  FFMA R25, R12, R24, R25 ;  /* 0x000000180c197223 */ /* 0x010fc60000000019 */
[----:B------:R-:W4:Y:S01]  /*04d0*/  LDG.E R24, desc[UR6][R8.64+0x1c] ;  /* 0x00001c0608187981 */ /* 0x000f22000c1e1900 */
[----:B-----5:R-:W-:-:S03]  /*04e0*/  FFMA R25, R14, R26, R25 ;  /* 0x0000001a0e197223 */ /* 0x020fc60000000019 */
[----:B------:R-:W5:Y:S01]  /*04f0*/  LDG.E R26, desc[UR6][R8.64+0x20] ;  /* 0x00002006081a7981 */ /* 0x000f62000c1e1900 */
[----:B--2---:R-:W-:-:S03]  /*0500*/  FFMA R28, R16, R23, R25 ;  /* 0x00000017101c7223 */ /* 0x004fc60000000019 */
[----:B------:R-:W2:Y:S01]  /*0510*/  LDG.E R23, desc[UR6][R8.64+0x24] ;  /* 0x0000240608177981 */ /* 0x000ea2000c1e1900 */
[C---:B------:R-:W-:Y:S01]  /*0520*/  FFMA R25, R11.reuse, R20, R28 ;  /* 0x000000140b197223 */ /* 0x040fe2000000001c */
[----:B------:R-:W-:-:S04]  /*0530*/  FMUL R20, R11, R12 ;  /* 0x0000000c0b147220 */ /* 0x000fc80000400000 */
[----:B------:R-:W-:Y:S01]  /*0540*/  FFMA R22, R22, R20, R25 ;  /* 0x0000001416167223 */ /* 0x000fe20000000019 */
[----:B------:R-:W-:Y:S01]  /*0550*/  FMUL R25, R11, R14 ;  /* 0x0000000e0b197220 */ /* 0x000fe20000400000 */
[----:B------:R-:W2:Y:S03]  /*0560*/  LDG.E R20, desc[UR6][R8.64+0x28] ;  /* 0x0000280608147981 */ /* 0x000ea6000c1e1900 */
[----:B---3--:R-:W-:Y:S01]  /*0570*/  FFMA R25, R21, R25, R22 ;  /* 0x0000001915197223 */ /* 0x008fe20000000016 */
[----:B------:R-:W-:Y:S01]  /*0580*/  FMUL R22, R11, R16 ;  /* 0x000000100b167220 */ /* 0x000fe20000400000 */
[----:B------:R-:W3:Y:S03]  /*0590*/  LDG.E R21, desc[UR6][R8.64+0x2c] ;  /* 0x00002c0608157981 */ /* 0x000ee6000c1e1900 */
[----:B----4-:R-:W-:-:S02]  /*05a0*/  FFMA R24, R24, R22, R25 ;  /* 0x0000001618187223 */ /* 0x010fc40000000019 */
[----:B------:R-:W4:Y:S01]  /*05b0*/  LDG.E R22, desc[UR6][R8.64+0x30] ;  /* 0x0000300608167981 */ /* 0x000f22000c1e1900 */
[----:B------:R-:W-:Y:S01]  /*05c0*/  FMUL R25, R12, R13 ;  /* 0x0000000d0c197220 */ /* 0x000fe20000400000 */
[----:B-----5:R-:W-:Y:S02]  /*05d0*/  FFMA R26, R13, R26, R24 ;  /* 0x0000001a0d1a7223 */ /* 0x020fe40000000018 */
[----:B------:R-:W5:Y:S02]  /*05e0*/  LDG.E R24, desc[UR6][R8.64+0x34] ;  /* 0x0000340608187981 */ /* 0x000f64000c1e1900 */
[----:B--2---:R-:W-:Y:S02]  /*05f0*/  FFMA R27, R23, R25, R26 ;  /* 0x00000019171b7223 */ /* 0x004fe4000000001a */
[----:B------:R-:W2:Y:S04]  /*0600*/  LDG.E R25, desc[UR6][R8.64+0x38] ;  /* 0x0000380608197981 */ /* 0x000ea8000c1e1900 */
[----:B------:R0:W2:Y:S04]  /*0610*/  LDG.E R26, desc[UR6][R8.64+0x3c] ;  /* 0x00003c06081a7981 */ /* 0x0000a8000c1e1900 */
[----:B------:R-:W2:Y:S01]  /*0620*/  LDG.E R23, desc[UR6][R6.64] ;  /* 0x0000000606177981 */ /* 0x000ea2000c1e1900 */
[----:B------:R-:W-:-:S04]  /*0630*/  FMUL R28, R13, R14 ;  /* 0x0000000e0d1c7220 */ /* 0x000fc80000400000 */
[----:B------:R-:W-:Y:S01]  /*0640*/  FFMA R20, R20, R28, R27 ;  /* 0x0000001c14147223 */ /* 0x000fe2000000001b */
[-C--:B------:R-:W-:Y:S01]  /*0650*/  FMUL R27, R13, R16.reuse ;  /* 0x000000100d1b7220 */ /* 0x080fe20000400000 */
[----:B0-----:R-:W-:Y:S01]  /*0660*/  FMUL R8, R15, R16 ;  /* 0x000000100f087220 */ /* 0x001fe20000400000 */
[----:B------:R-:W-:Y:S02]  /*0670*/  IADD3 R9, PT, PT, R17, -0x1, RZ ;  /* 0xffffffff11097810 */ /* 0x000fe40007ffe0ff */
[----:B---3--:R-:W-:-:S04]  /*0680*/  FFMA R20, R21, R27, R20 ;  /* 0x0000001b15147223 */ /* 0x008fc80000000014 */
[----:B----4-:R-:W-:Y:S01]  /*0690*/  FFMA R21, R15, R22, R20 ;  /* 0x000000160f157223 */ /* 0x010fe20000000014 */
[----:B------:R-:W-:-:S04]  /*06a0*/  FMUL R20, R12, R15 ;  /* 0x0000000f0c147220 */ /* 0x000fc80000400000 */
[----:B-----5:R-:W-:Y:S01]  /*06b0*/  FFMA R20, R24, R20, R21 ;  /* 0x0000001418147223 */ /* 0x020fe20000000015 */
[----:B------:R-:W-:-:S04]  /*06c0*/  FMUL R21, R15, R14 ;  /* 0x0000000e0f157220 */ /* 0x000fc80000400000 */
[----:B--2---:R-:W-:-:S04]  /*06d0*/  FFMA R21, R25, R21, R20 ;  /* 0x0000001519157223 */ /* 0x004fc80000000014 */
[----:B------:R-:W-:Y:S01]  /*06e0*/  FFMA R26, R26, R8, R21 ;  /* 0x000000081a1a7223 */ /* 0x000fe20000000015 */
[----:B------:R-:W-:-:S04]  /*06f0*/  IMAD.WIDE R8, R9, 0x4, R2 ;  /* 0x0000000409087825 */ /* 0x000fc800078e0202 */
[----:B------:R-:W-:-:S05]  /*0700*/  FMUL R23, R26, R23 ;  /* 0x000000171a177220 */ /* 0x000fca0000400000 */
[----:B------:R0:W-:Y:S02]  /*0710*/  REDG.E.ADD.F32.FTZ.RN.STRONG.GPU desc[UR6][R8.64], R23 ;  /* 0x00000017080079a6 */ /* 0x0001e4000c12f306 */
.L_x_13:
[----:B------:R-:W-:Y:S05]  /*0720*/  BSYNC.RECONVERGENT B0 ;  /* 0x0000000000007941 */ /* 0x000fea0003800200 */
.L_x_12:
[----:B------:R-:W-:Y:S04]  /*0730*/  BSSY.RECONVERGENT B0, `(.L_x_14) ;  /* 0x0000031000007945 */ /* 0x000fe80003800200 */
[----:B------:R-:W-:Y:S05]  /*0740*/  @!P4 BRA `(.L_x_15) ;  /* 0x0000000000bcc947 */ /* 0x000fea0003800000 */
[----:B0-----:R-:W-:-:S05]  /*0750*/  IADD3 R9, PT, PT, R19, 0x10, RZ ;  /* 0x0000001013097810 */ /* 0x001fca0007ffe0ff */
        /* <DEDUP_REMOVED lines=19> */
[----:B------:R-:W2:Y:S01]  /*0890*/  LDG.E R20, desc[UR6][R8.64+0x28] ;  /* 0x0000280608147981 */ /* 0x000ea2000c1e1900 */
[----:B------:R-:W-:Y:S02]  /*08a0*/  FMUL R27, R12, R13 ;  /* 0x0000000d0c1b7220 */ /* 0x000fe40000400000 */
[----:B---3--:R-:W-:Y:S01]  /*08b0*/  FFMA R25, R25, R21, R22 ;  /* 0x0000001519197223 */ /* 0x008fe20000000016 */
[----:B------:R-:W-:Y:S01]  /*08c0*/  FMUL R22, R11, R16 ;  /* 0x000000100b167220 */ /* 0x000fe20000400000 */
[----:B------:R-:W3:Y:S03]  /*08d0*/  LDG.E R21, desc[UR6][R8.64+0x2c] ;  /* 0x00002c0608157981 */ /* 0x000ee6000c1e1900 */
[----:B----4-:R-:W-:-:S02]  /*08e0*/  FFMA R24, R22, R24, R25 ;  /* 0x0000001816187223 */ /* 0x010fc40000000019 */
[----:B------:R-:W4:Y:S02]  /*08f0*/  LDG.E R22, desc[UR6][R8.64+0x30] ;  /* 0x0000300608167981 */ /* 0x000f24000c1e1900 */
        /* <DEDUP_REMOVED lines=9> */
[----:B0-----:R-:W-:-:S03]  /*0990*/  FMUL R8, R15, R16 ;  /* 0x000000100f087220 */ /* 0x001fc60000400000 */
        /* <DEDUP_REMOVED lines=10> */
.L_x_15:
[----:B------:R-:W-:Y:S05]  /*0a40*/  BSYNC.RECONVERGENT B0 ;  /* 0x0000000000007941 */ /* 0x000fea0003800200 */
.L_x_14:
[----:B------:R-:W-:Y:S04]  /*0a50*/  BSSY.RECONVERGENT B0, `(.L_x_16) ;  /* 0x0000032000007945 */ /* 0x000fe80003800200 */
[----:B------:R-:W-:Y:S05]  /*0a60*/  @!P2 BRA `(.L_x_17) ;  /* 0x0000000000c0a947 */ /* 0x000fea0003800000 */
[----:B01----:R-:W-:-:S05]  /*0a70*/  IADD3 R9, PT, PT, R19, 0x20, RZ ;  /* 0x0000002013097810 */ /* 0x003fca0007ffe0ff */
        /* <DEDUP_REMOVED lines=36> */
[----:B------:R-:W-:Y:S02]  /*0cc0*/  IADD3 R9, PT, PT, R17, 0x1, RZ ;  /* 0x0000000111097810 */ /* 0x000fe40007ffe0ff */
        /* <DEDUP_REMOVED lines=10> */
.L_x_17:
[----:B------:R-:W-:Y:S05]  /*0d70*/  BSYNC.RECONVERGENT B0 ;  /* 0x0000000000007941 */ /* 0x000fea0003800200 */
.L_x_16:
[----:B------:R-:W-:Y:S04]  /*0d80*/  BSSY.RECONVERGENT B0, `(.L_x_18) ;  /* 0x0000032000007945 */ /* 0x000fe80003800200 */
[----:B------:R-:W-:Y:S05]  /*0d90*/  @!P3 BRA `(.L_x_19) ;  /* 0x0000000000c0b947 */ /* 0x000fea0003800000 */
[----:B01-3--:R-:W-:-:S05]  /*0da0*/  IADD3 R9, PT, PT, R19, 0x30, RZ ;  /* 0x0000003013097810 */ /* 0x00bfca0007ffe0ff */
[----:B------:R-:W-:-:S05]  /*0db0*/  IMAD.WIDE R8, R9, 0x4, R4 ;  /* 0x0000000409087825 */ /* 0x000fca00078e0204 */
[----:B------:R-:W3:Y:S04]  /*0dc0*/  LDG.E R19, desc[UR6][R8.64] ;  /* 0x0000000608137981 */ /* 0x000ee8000c1e1900 */
[----:B------:R-:W4:Y:S04]  /*0dd0*/  LDG.E R20, desc[UR6][R8.64+0x4] ;  /* 0x0000040608147981 */ /* 0x000f28000c1e1900 */
[----:B------:R-:W5:Y:S04]  /*0de0*/  LDG.E R25, desc[UR6][R8.64+0x8] ;  /* 0x0000080608197981 */ /* 0x000f68000c1e1900 */
[----:B------:R-:W2:Y:S04]  /*0df0*/  LDG.E R26, desc[UR6][R8.64+0xc] ;  /* 0x00000c06081a7981 */ /* 0x000ea8000c1e1900 */
[----:B------:R-:W2:Y:S04]  /*0e00*/  LDG.E R24, desc[UR6][R8.64+0x10] ;  /* 0x0000100608187981 */ /* 0x000ea8000c1e1900 */
[----:B------:R-:W2:Y:S04]  /*0e10*/  LDG.E R23, desc[UR6][R8.64+0x14] ;  /* 0x0000140608177981 */ /* 0x000ea8000c1e1900 */
[----:B------:R-:W2:Y:S04]  /*0e20*/  LDG.E R22, desc[UR6][R8.64+0x18] ;  /* 0x0000180608167981 */ /* 0x000ea8000c1e1900 */
[----:B------:R-:W2:Y:S04]  /*0e30*/  LDG.E R21, desc[UR6][R8.64+0x1c] ;  /* 0x00001c0608157981 */ /* 0x000ea8000c1e1900 */
[----:B------:R-:W2:Y:S01]  /*0e40*/  LDG.E R27, desc[UR6][R8.64+0x3c] ;  /* 0x00003c06081b7981 */ /* 0x000ea2000c1e1900 */
[----:B---3--:R-:W-:-:S04]  /*0e50*/  FADD R19, RZ, R19 ;  /* 0x00000013ff137221 */ /* 0x008fc80000000000 */
[----:B----4-:R-:W-:Y:S02]  /*0e60*/  FFMA R19, R12, R20, R19 ;  /* 0x000000140c137223 */ /* 0x010fe40000000013 */
[----:B------:R-:W3:Y:S02]  /*0e70*/  LDG.E R20, desc[UR6][R8.64+0x20] ;  /* 0x0000200608147981 */ /* 0x000ee4000c1e1900 */
[----:B-----5:R-:W-:-:S04]  /*0e80*/  FFMA R19, R14, R25, R19 ;  /* 0x000000190e137223 */ /* 0x020fc80000000013 */
[----:B--2---:R-:W-:Y:S01]  /*0e90*/  FFMA R26, R16, R26, R19 ;  /* 0x0000001a101a7223 */ /* 0x004fe20000000013 */
[C---:B------:R-:W-:Y:S01]  /*0ea0*/  FMUL R25, R11.reuse, R12 ;  /* 0x0000000c0b197220 */ /* 0x040fe20000400000 */
[----:B------:R-:W2:Y:S02]  /*0eb0*/  LDG.E R19, desc[UR6][R8.64+0x24] ;  /* 0x0000240608137981 */ /* 0x000ea4000c1e1900 */
[----:B------:R-:W-:-:S04]  /*0ec0*/  FFMA R24, R11, R24, R26 ;  /* 0x000000180b187223 */ /* 0x000fc8000000001a */
[----:B------:R-:W-:Y:S02]  /*0ed0*/  FFMA R25, R25, R23, R24 ;  /* 0x0000001719197223 */ /* 0x000fe40000000018 */
[----:B------:R-:W4:Y:S01]  /*0ee0*/  LDG.E R23, desc[UR6][R8.64+0x28] ;  /* 0x0000280608177981 */ /* 0x000f22000c1e1900 */
[----:B------:R-:W-:-:S03]  /*0ef0*/  FMUL R26, R11, R14 ;  /* 0x0000000e0b1a7220 */ /* 0x000fc60000400000 */
[----:B------:R-:W5:Y:S01]  /*0f00*/  LDG.E R24, desc[UR6][R8.64+0x2c] ;  /* 0x00002c0608187981 */ /* 0x000f62000c1e1900 */
[----:B------:R-:W-:Y:S01]  /*0f10*/  FFMA R26, R26, R22, R25 ;  /* 0x000000161a1a7223 */ /* 0x000fe20000000019 */
[----:B------:R-:W-:Y:S02]  /*0f20*/  FMUL R25, R11, R16 ;  /* 0x000000100b197220 */ /* 0x000fe40000400000 */
[----:B------:R-:W5:Y:S02]  /*0f30*/  LDG.E R22, desc[UR6][R8.64+0x30] ;  /* 0x0000300608167981 */ /* 0x000f64000c1e1900 */
[----:B------:R-:W-:Y:S02]  /*0f40*/  FFMA R28, R25, R21, R26 ;  /* 0x00000015191c7223 */ /* 0x000fe4000000001a */
[----:B------:R-:W5:Y:S04]  /*0f50*/  LDG.E R26, desc[UR6][R8.64+0x34] ;  /* 0x00003406081a7981 */ /* 0x000f68000c1e1900 */
[----:B------:R0:W5:Y:S04]  /*0f60*/  LDG.E R25, desc[UR6][R8.64+0x38] ;  /* 0x0000380608197981 */ /* 0x000168000c1e1900 */
[----:B------:R-:W5:Y:S01]  /*0f70*/  LDG.E R21, desc[UR6][R6.64] ;  /* 0x0000000606157981 */ /* 0x000f62000c1e1900 */
[----:B------:R-:W-:Y:S01]  /*0f80*/  FMUL R29, R12, R13 ;  /* 0x0000000d0c1d7220 */ /* 0x000fe20000400000 */
[----:B0-----:R-:W-:Y:S01]  /*0f90*/  FMUL R9, R15, R14 ;  /* 0x0000000e0f097220 */ /* 0x001fe20000400000 */
[----:B---3--:R-:W-:-:S04]  /*0fa0*/  FFMA R20, R13, R20, R28 ;  /* 0x000000140d147223 */ /* 0x008fc8000000001c */
[----:B--2---:R-:W-:Y:S01]  /*0fb0*/  FFMA R20, R29, R19, R20 ;  /* 0x000000131d147223 */ /* 0x004fe20000000014 */
[----:B------:R-:W-:-:S04]  /*0fc0*/  FMUL R19, R13, R14 ;  /* 0x0000000e0d137220 */ /* 0x000fc80000400000 */
[----:B----4-:R-:W-:Y:S01]  /*0fd0*/  FFMA R23, R19, R23, R20 ;  /* 0x0000001713177223 */ /* 0x010fe20000000014 */
[----:B------:R-:W-:-:S04]  /*0fe0*/  FMUL R20, R13, R16 ;  /* 0x000000100d147220 */ /* 0x000fc80000400000 */
[----:B-----5:R-:W-:Y:S01]  /*0ff0*/  FFMA R24, R20, R24, R23 ;  /* 0x0000001814187223 */ /* 0x020fe20000000017 */
[----:B------:R-:W-:-:S03]  /*1000*/  FMUL R20, R12, R15 ;  /* 0x0000000f0c147220 */ /* 0x000fc60000400000 */
[----:B------:R-:W-:-:S04]  /*1010*/  FFMA R19, R15, R22, R24 ;  /* 0x000000160f137223 */ /* 0x000fc80000000018 */
[----:B------:R-:W-:Y:S01]  /*1020*/  FFMA R26, R20, R26, R19 ;  /* 0x0000001a141a7223 */ /* 0x000fe20000000013 */
[----:B------:R-:W-:-:S03]  /*1030*/  FMUL R19, R15, R16 ;  /* 0x000000100f137220 */ /* 0x000fc60000400000 */
[----:B------:R-:W-:Y:S01]  /*1040*/  FFMA R26, R9, R25, R26 ;  /* 0x00000019091a7223 */ /* 0x000fe2000000001a */
[----:B------:R-:W-:-:S03]  /*1050*/  IADD3 R9, PT, PT, R17, 0x2, RZ ;  /* 0x0000000211097810 */ /* 0x000fc60007ffe0ff */
[----:B------:R-:W-:Y:S02]  /*1060*/  FFMA R26, R19, R27, R26 ;  /* 0x0000001b131a7223 */ /* 0x000fe4000000001a */
[----:B------:R-:W-:-:S04]  /*1070*/  IMAD.WIDE R8, R9, 0x4, R2 ;  /* 0x0000000409087825 */ /* 0x000fc800078e0202 */
[----:B------:R-:W-:-:S05]  /*1080*/  FMUL R21, R26, R21 ;  /* 0x000000151a157220 */ /* 0x000fca0000400000 */
[----:B------:R4:W-:Y:S02]  /*1090*/  REDG.E.ADD.F32.FTZ.RN.STRONG.GPU desc[UR6][R8.64], R21 ;  /* 0x00000015080079a6 */ /* 0x0009e4000c12f306 */
.L_x_19:
[----:B------:R-:W-:Y:S05]  /*10a0*/  BSYNC.RECONVERGENT B0 ;  /* 0x0000000000007941 */ /* 0x000fea0003800200 */
.L_x_18:
[----:B------:R-:W-:Y:S01]  /*10b0*/  IADD3 R18, PT, PT, R18, 0x4, RZ ;  /* 0x0000000412127810 */ /* 0x000fe20007ffe0ff */
[----:B------:R-:W-:Y:S06]  /*10c0*/  BRA.U UP0, `(.L_x_20) ;  /* 0xfffffff1007c7547 */ /* 0x000fec000b83ffff */
[----:B------:R-:W-:Y:S05]  /*10d0*/  EXIT ;  /* 0x000000000000794d */ /* 0x000fea0003800000 */
.L_x_21:
        /* <DEDUP_REMOVED lines=10> */
.L_x_76:


//--------------------- .text._Z25cubicBackwardWarp2DKernelPKfS0_S0_PfiiS0_ --------------------------
	.section	.text._Z25cubicBackwardWarp2DKernelPKfS0_S0_PfiiS0_,"ax",@progbits
	.align	128
        .global         _Z25cubicBackwardWarp2DKernelPKfS0_S0_PfiiS0_
        .type           _Z25cubicBackwardWarp2DKernelPKfS0_S0_PfiiS0_,@function
        .size           _Z25cubicBackwardWarp2DKernelPKfS0_S0_PfiiS0_,(.L_x_77 - _Z25cubicBackwardWarp2DKernelPKfS0_S0_PfiiS0_)
        .other          _Z25cubicBackwardWarp2DKernelPKfS0_S0_PfiiS0_,@"STO_CUDA_ENTRY STV_DEFAULT"
_Z25cubicBackwardWarp2DKernelPKfS0_S0_PfiiS0_:
.text._Z25cubicBackwardWarp2DKernelPKfS0_S0_PfiiS0_:
        /* <DEDUP_REMOVED lines=44> */
.L_x_30:
[----:B------:R-:W-:Y:S01]  /*02c0*/  IADD3 R8, PT, PT, R12, UR4, RZ ;  /* 0x000000040c087c10 */ /* 0x000fe2000fffe0ff */
[----:B------:R-:W-:Y:S01]  /*02d0*/  UIADD3 UR4, UPT, UPT, UR4, 0x1, URZ ;  /* 0x0000000104047890 */ /* 0x000fe2000fffe0ff */
[----:B------:R-:W-:Y:S01]  /*02e0*/  IADD3 R9, PT, PT, R0, 0x1, RZ ;  /* 0x0000000100097810 */ /* 0x000fe20007ffe0ff */
[----:B------:R-:W-:Y:S01]  /*02f0*/  BSSY.RECONVERGENT B0, `(.L_x_22) ;  /* 0x0000044000007945 */ /* 0x000fe20003800200 */
[----:B------:R-:W-:Y:S01]  /*0300*/  ISETP.GT.AND P1, PT, R8, UR11, PT ;  /* 0x0000000b08007c0c */ /* 0x000fe2000bf24270 */
[----:B------:R-:W-:Y:S01]  /*0310*/  UISETP.NE.AND UP0, UPT, UR4, 0x4, UPT ;  /* 0x000000040400788c */ /* 0x000fe2000bf05270 */
[----:B------:R-:W-:Y:S02]  /*0320*/  IADD3 R10, PT, PT, R0, 0x2, RZ ;  /* 0x00000002000a7810 */ /* 0x000fe40007ffe0ff */
[----:B------:R-:W-:Y:S02]  /*0330*/  ISETP.GT.AND P1, PT, R8, RZ, !P1 ;  /* 0x000000ff0800720c */ /* 0x000fe40004f24270 */
[----:B0-----:R-:W-:-:S02]  /*0340*/  IADD3 R11, PT, PT, R0, 0x3, RZ ;  /* 0x00000003000b7810 */ /* 0x001fc40007ffe0ff */
[----:B------:R-:W-:Y:S02]  /*0350*/  PLOP3.LUT P5, PT, P0, P1, PT, 0x80, 0x8 ;  /* 0x000000000008781c */ /* 0x000fe400007a3070 */
[----:B------:R-:W-:Y:S02]  /*0360*/  ISETP.GT.AND P4, PT, R9, UR10, PT ;  /* 0x0000000a09007c0c */ /* 0x000fe4000bf84270 */
[----:B------:R-:W-:Y:S02]  /*0370*/  ISETP.GT.AND P2, PT, R10, UR10, PT ;  /* 0x0000000a0a007c0c */ /* 0x000fe4000bf44270 */
[----:B------:R-:W-:Y:S02]  /*0380*/  ISETP.GT.AND P3, PT, R11, UR10, PT ;  /* 0x0000000a0b007c0c */ /* 0x000fe4000bf64270 */
[----:B------:R-:W-:Y:S02]  /*0390*/  IADD3 R19, PT, PT, R8, -0x1, RZ ;  /* 0xffffffff08137810 */ /* 0x000fe40007ffe0ff */
[----:B------:R-:W-:-:S02]  /*03a0*/  ISETP.GT.AND P4, PT, R9, RZ, !P4 ;  /* 0x000000ff0900720c */ /* 0x000fc40006784270 */
[----:B------:R-:W-:Y:S01]  /*03b0*/  ISETP.GT.AND P2, PT, R10, RZ, !P2 ;  /* 0x000000ff0a00720c */ /* 0x000fe20005744270 */
[----:B------:R-:W-:Y:S01]  /*03c0*/  IMAD R19, R19, UR10, R0 ;  /* 0x0000000a13137c24 */ /* 0x000fe2000f8e0200 */
[----:B------:R-:W-:Y:S02]  /*03d0*/  ISETP.GT.AND P3, PT, R11, RZ, !P3 ;  /* 0x000000ff0b00720c */ /* 0x000fe40005f64270 */
[----:B------:R-:W-:Y:S02]  /*03e0*/  PLOP3.LUT P4, PT, P4, P1, PT, 0x80, 0x8 ;  /* 0x000000000008781c */ /* 0x000fe40002783070 */
[----:B------:R-:W-:Y:S02]  /*03f0*/  PLOP3.LUT P2, PT, P2, P1, PT, 0x80, 0x8 ;  /* 0x000000000008781c */ /* 0x000fe40001743070 */
[----:B------:R-:W-:Y:S02]  /*0400*/  PLOP3.LUT P3, PT, P3, P1, PT, 0x80, 0x8 ;  /* 0x000000000008781c */ /* 0x000fe40001f63070 */
[----:B------:R-:W-:Y:S01]  /*0410*/  SHF.L.U32 R21, R20, 0x4, RZ ;  /* 0x0000000414157819 */ /* 0x000fe200000006ff */
[----:B-1-34-:R-:W-:Y:S10]  /*0420*/  @!P5 BRA `(.L_x_23) ;  /* 0x0000000000c0d947 */ /* 0x01aff40003800000 */
[----:B------:R-:W-:-:S05]  /*0430*/  IMAD.WIDE R8, R21, 0x4, R4 ;  /* 0x0000000415087825 */ /* 0x000fca00078e0204 */
[----:B------:R-:W3:Y:S04]  /*0440*/  LDG.E R11, desc[UR6][R8.64] ;  /* 0x00000006080b7981 */ /* 0x000ee8000c1e1900 */
[----:B------:R-:W4:Y:S04]  /*0450*/  LDG.E R24, desc[UR6][R8.64+0x4] ;  /* 0x0000040608187981 */ /* 0x000f28000c1e1900 */
[----:B------:R-:W5:Y:S04]  /*0460*/  LDG.E R26, desc[UR6][R8.64+0x8] ;  /* 0x00000806081a7981 */ /* 0x000f68000c1e1900 */
[----:B------:R-:W2:Y:S04]  /*0470*/  LDG.E R23, desc[UR6][R8.64+0xc] ;  /* 0x00000c0608177981 */ /* 0x000ea8000c1e1900 */
[----:B------:R-:W2:Y:S04]  /*0480*/  LDG.E R22, desc[UR6][R8.64+0x10] ;  /* 0x0000100608167981 */ /* 0x000ea8000c1e1900 */
[----:B------:R-:W2:Y:S01]  /*0490*/  LDG.E R10, desc[UR6][R8.64+0x14] ;  /* 0x00001406080a7981 */ /* 0x000ea2000c1e1900 */
[----:B---3--:R-:W-:-:S04]  /*04a0*/  FADD R11, RZ, R11 ;  /* 0x0000000bff0b7221 */ /* 0x008fc80000000000 */
[----:B----4-:R-:W-:Y:S02]  /*04b0*/  FFMA R25, R14, R24, R11 ;  /* 0x000000180e197223 */ /* 0x010fe4000000000b */
[----:B------:R-:W3:Y:S02]  /*04c0*/  LDG.E R11, desc[UR6][R8.64+0x18] ;  /* 0x00001806080b7981 */ /* 0x000ee4000c1e1900 */
[----:B-----5:R-:W-:Y:S02]  /*04d0*/  FFMA R25, R16, R26, R25 ;  /* 0x0000001a10197223 */ /* 0x020fe40000000019 */
[----:B------:R-:W4:Y:S02]  /*04e0*/  LDG.E R24, desc[UR6][R8.64+0x1c] ;  /* 0x00001c0608187981 */ /* 0x000f24000c1e1900 */
[----:B--2---:R-:W-:Y:S02]  /*04f0*/  FFMA R28, R18, R23, R25 ;  /* 0x00000017121c7223 */ /* 0x004fe40000000019 */
[----:B------:R-:W2:Y:S02]  /*0500*/  LDG.E R26, desc[UR6][R8.64+0x20] ;  /* 0x00002006081a7981 */ /* 0x000ea4000c1e1900 */
[C---:B------:R-:W-:Y:S01]  /*0510*/  FFMA R25, R13.reuse, R22, R28 ;  /* 0x000000160d197223 */ /* 0x040fe2000000001c */
[----:B------:R-:W-:Y:S01]  /*0520*/  FMUL R22, R13, R14 ;  /* 0x0000000e0d167220 */ /* 0x000fe20000400000 */
[----:B------:R-:W5:Y:S03]  /*0530*/  LDG.E R23, desc[UR6][R8.64+0x24] ;  /* 0x0000240608177981 */ /* 0x000f66000c1e1900 */
[----:B------:R-:W-:Y:S01]  /*0540*/  FFMA R22, R10, R22, R25 ;  /* 0x000000160a167223 */ /* 0x000fe20000000019 */
[-C--:B------:R-:W-:Y:S01]  /*0550*/  FMUL R27, R15, R16.reuse ;  /* 0x000000100f1b7220 */ /* 0x080fe20000400000 */
[----:B------:R-:W5:Y:S01]  /*0560*/  LDG.E R10, desc[UR6][R8.64+0x28] ;  /* 0x00002806080a7981 */ /* 0x000f62000c1e1900 */
[----:B------:R-:W-:-:S03]  /*0570*/  FMUL R25, R13, R16 ;  /* 0x000000100d197220 */ /* 0x000fc60000400000 */
[----:B------:R-:W5:Y:S01]  /*0580*/  LDG.E R28, desc[UR6][R6.64] ;  /* 0x00000006061c7981 */ /* 0x000f62000c1e1900 */
[----:B---3--:R-:W-:Y:S01]  /*0590*/  FFMA R11, R11, R25, R22 ;  /* 0x000000190b0b7223 */ /* 0x008fe20000000016 */
[----:B------:R-:W-:Y:S02]  /*05a0*/  FMUL R22, R13, R18 ;  /* 0x000000120d167220 */ /* 0x000fe40000400000 */
[----:B------:R-:W3:Y:S02]  /*05b0*/  LDG.E R25, desc[UR6][R8.64+0x38] ;  /* 0x0000380608197981 */ /* 0x000ee4000c1e1900 */
[----:B----4-:R-:W-:Y:S02]  /*05c0*/  FFMA R24, R24, R22, R11 ;  /* 0x0000001618187223 */ /* 0x010fe4000000000b */
[----:B------:R-:W4:Y:S01]  /*05d0*/  LDG.E R22, desc[UR6][R8.64+0x2c] ;  /* 0x00002c0608167981 */ /* 0x000f22000c1e1900 */
[----:B------:R-:W-:Y:S01]  /*05e0*/  FMUL R11, R14, R15 ;  /* 0x0000000f0e0b7220 */ /* 0x000fe20000400000 */
[----:B--2---:R-:W-:-:S02]  /*05f0*/  FFMA R26, R15, R26, R24 ;  /* 0x0000001a0f1a7223 */ /* 0x004fc40000000018 */
[----:B------:R-:W2:Y:S02]  /*0600*/  LDG.E R24, desc[UR6][R8.64+0x30] ;  /* 0x0000300608187981 */ /* 0x000ea4000c1e1900 */
[----:B-----5:R-:W-:Y:S02]  /*0610*/  FFMA R11, R23, R11, R26 ;  /* 0x0000000b170b7223 */ /* 0x020fe4000000001a */
[----:B------:R-:W5:Y:S02]  /*0620*/  LDG.E R23, desc[UR6][R8.64+0x34] ;  /* 0x0000340608177981 */ /* 0x000f64000c1e1900 */
[----:B------:R-:W-:Y:S01]  /*0630*/  FFMA R27, R10, R27, R11 ;  /* 0x0000001b0a1b7223 */ /* 0x000fe2000000000b */
[----:B------:R-:W-:Y:S01]  /*0640*/  IADD3 R11, PT, PT, R19, -0x1, RZ ;  /* 0xffffffff130b7810 */ /* 0x000fe20007ffe0ff */
[----:B------:R0:W3:Y:S04]  /*0650*/  LDG.E R26, desc[UR6][R8.64+0x3c] ;  /* 0x00003c06081a7981 */ /* 0x0000e8000c1e1900 */
[----:B------:R-:W-:-:S06]  /*0660*/  IMAD.WIDE R10, R11, 0x4, R2 ;  /* 0x000000040b0a7825 */ /* 0x000fcc00078e0202 */
[----:B------:R-:W3:Y:S01]  /*0670*/  LDG.E R11, desc[UR6][R10.64] ;  /* 0x000000060a0b7981 */ /* 0x000ee2000c1e1900 */
[-C--:B------:R-:W-:Y:S01]  /*0680*/  FMUL R29, R15, R18.reuse ;  /* 0x000000120f1d7220 */ /* 0x080fe20000400000 */
[----:B0-----:R-:W-:-:S03]  /*0690*/  FMUL R8, R17, R18 ;  /* 0x0000001211087220 */ /* 0x001fc60000400000 */
[----:B----4-:R-:W-:-:S04]  /*06a0*/  FFMA R22, R22, R29, R27 ;  /* 0x0000001d16167223 */ /* 0x010fc8000000001b */
[----:B--2---:R-:W-:Y:S01]  /*06b0*/  FFMA R22, R17, R24, R22 ;  /* 0x0000001811167223 */ /* 0x004fe20000000016 */
[----:B------:R-:W-:-:S04]  /*06c0*/  FMUL R24, R14, R17 ;  /* 0x000000110e187220 */ /* 0x000fc80000400000 */
[----:B-----5:R-:W-:Y:S01]  /*06d0*/  FFMA R22, R23, R24, R22 ;  /* 0x0000001817167223 */ /* 0x020fe20000000016 */
[----:B------:R-:W-:-:S04]  /*06e0*/  FMUL R23, R17, R16 ;  /* 0x0000001011177220 */ /* 0x000fc80000400000 */
[----:B---3--:R-:W-:-:S04]  /*06f0*/  FFMA R23, R25, R23, R22 ;  /* 0x0000001719177223 */ /* 0x008fc80000000016 */
[----:B------:R-:W-:-:S04]  /*0700*/  FFMA R23, R26, R8, R23 ;  /* 0x000000081a177223 */ /* 0x000fc80000000017 */
[----:B------:R-:W-:-:S05]  /*0710*/  FFMA R11, R23, R11, R28 ;  /* 0x0000000b170b7223 */ /* 0x000fca000000001c */
[----:B------:R0:W-:Y:S02]  /*0720*/  STG.E desc[UR6][R6.64], R11 ;  /* 0x0000000b06007986 */ /* 0x0001e4000c101906 */
.L_x_23:
[----:B------:R-:W-:Y:S05]  /*0730*/  BSYNC.RECONVERGENT B0 ;  /* 0x0000000000007941 */ /* 0x000fea0003800200 */
.L_x_22:
[----:B------:R-:W-:Y:S04]  /*0740*/  BSSY.RECONVERGENT B0, `(.L_x_24) ;  /* 0x0000032000007945 */ /* 0x000fe80003800200 */
[----:B------:R-:W-:Y:S05]  /*0750*/  @!P4 BRA `(.L_x_25) ;  /* 0x0000000000c0c947 */ /* 0x000fea0003800000 */
[----:B------:R-:W-:Y:S01]  /*0760*/  IADD3 R9, PT, PT, R21, 0x10, RZ ;  /* 0x0000001015097810 */ /* 0x000fe20007ffe0ff */
[----:B------:R-:W-:Y:S01]  /*0770*/  FMUL R29, R14, R15 ;  /* 0x0000000f0e1d7220 */ /* 0x000fe20000400000 */
[----:B------:R-:W3:Y:S03]  /*0780*/  LDG.E R27, desc[UR6][R6.64] ;  /* 0x00000006061b7981 */ /* 0x000ee6000c1e1900 */
[----:B------:R-:W-:-:S05]  /*0790*/  IMAD.WIDE R8, R9, 0x4, R4 ;  /* 0x0000000409087825 */ /* 0x000fca00078e0204 */
[----:B0-----:R-:W4:Y:S04]  /*07a0*/  LDG.E R11, desc[UR6][R8.64] ;  /* 0x00000006080b7981 */ /* 0x001f28000c1e1900 */
[----:B------:R-:W5:Y:S04]  /*07b0*/  LDG.E R24, desc[UR6][R8.64+0x4] ;  /* 0x0000040608187981 */ /* 0x000f68000c1e1900 */
[----:B------:R-:W2:Y:S04]  /*07c0*/  LDG.E R26, desc[UR6][R8.64+0x8] ;  /* 0x00000806081a7981 */ /* 0x000ea8000c1e1900 */
[----:B------:R-:W3:Y:S04]  /*07d0*/  LDG.E R23, desc[UR6][R8.64+0xc] ;  /* 0x00000c0608177981 */ /* 0x000ee8000c1e1900 */
[----:B------:R-:W3:Y:S04]  /*07e0*/  LDG.E R22, desc[UR6][R8.64+0x10] ;  /* 0x0000100608167981 */ /* 0x000ee8000c1e1900 */
[----:B------:R-:W3:Y:S01]  /*07f0*/  LDG.E R10, desc[UR6][R8.64+0x14] ;  /* 0x00001406080a7981 */ /* 0x000ee2000c1e1900 */
[----:B----4-:R-:W-:-:S04]  /*0800*/  FADD R11, RZ, R11 ;  /* 0x0000000bff0b7221 */ /* 0x010fc80000000000 */
[----:B-----5:R-:W-:Y:S02]  /*0810*/  FFMA R25, R14, R24, R11 ;  /* 0x000000180e197223 */ /* 0x020fe4000000000b */
[----:B------:R-:W4:Y:S02]  /*0820*/  LDG.E R11, desc[UR6][R8.64+0x18] ;  /* 0x00001806080b7981 */ /* 0x000f24000c1e1900 */
[----:B--2---:R-:W-:Y:S02]  /*0830*/  FFMA R25, R16, R26, R25 ;  /* 0x0000001a10197223 */ /* 0x004fe40000000019 */
[----:B------:R-:W2:Y:S02]  /*0840*/  LDG.E R24, desc[UR6][R8.64+0x1c] ;  /* 0x00001c0608187981 */ /* 0x000ea4000c1e1900 */
[----:B---3--:R-:W-:Y:S02]  /*0850*/  FFMA R28, R18, R23, R25 ;  /* 0x00000017121c7223 */ /* 0x008fe40000000019 */
[----:B------:R-:W3:Y:S02]  /*0860*/  LDG.E R26, desc[UR6][R8.64+0x20] ;  /* 0x00002006081a7981 */ /* 0x000ee4000c1e1900 */
[----:B------:R-:W-:-:S02]  /*0870*/  FFMA R25, R13, R22, R28 ;  /* 0x000000160d197223 */ /* 0x000fc4000000001c */
[----:B------:R-:W5:Y:S01]  /*0880*/  LDG.E R23, desc[UR6][R8.64+0x24] ;  /* 0x0000240608177981 */ /* 0x000f62000c1e1900 */
[----:B------:R-:W-:-:S04]  /*0890*/  FMUL R22, R13, R14 ;  /* 0x0000000e0d167220 */ /* 0x000fc80000400000 */
[----:B------:R-:W-:Y:S02]  /*08a0*/  FFMA R22, R22, R10, R25 ;  /* 0x0000000a16167223 */ /* 0x000fe40000000019 */
[----:B------:R-:W5:Y:S01]  /*08b0*/  LDG.E R10, desc[UR6][R8.64+0x28] ;  /* 0x00002806080a7981 */ /* 0x000f62000c1e1900 */
[----:B------:R-:W-:-:S04]  /*08c0*/  FMUL R25, R13, R16 ;  /* 0x000000100d197220 */ /* 0x000fc80000400000 */
[----:B----4-:R-:W-:Y:S01]  /*08d0*/  FFMA R11, R25, R11, R22 ;  /* 0x0000000b190b7223 */ /* 0x010fe20000000016 */
[----:B------:R-:W-:Y:S01]  /*08e0*/  FMUL R22, R13, R18 ;  /* 0x000000120d167220 */ /* 0x000fe20000400000 */
[----:B------:R-:W4:Y:S03]  /*08f0*/  LDG.E R25, desc[UR6][R8.64+0x38] ;  /* 0x0000380608197981 */ /* 0x000f26000c1e1900 */
[----:B--2---:R-:W-:Y:S02]  /*0900*/  FFMA R24, R22, R24, R11 ;  /* 0x0000001816187223 */ /* 0x004fe4000000000b */
[----:B------:R-:W2:Y:S02]  /*0910*/  LDG.E R22, desc[UR6][R8.64+0x2c] ;  /* 0x00002c0608167981 */ /* 0x000ea4000c1e1900 */
[----:B---3--:R-:W-:Y:S02]  /*0920*/  FFMA R26, R15, R26, R24 ;  /* 0x0000001a0f1a7223 */ /* 0x008fe40000000018 */
[----:B------:R-:W3:Y:S02]  /*0930*/  LDG.E R24, desc[UR6][R8.64+0x30] ;  /* 0x0000300608187981 */ /* 0x000ee4000c1e1900 */
[----:B-----5:R-:W-:Y:S01]  /*0940*/  FFMA R29, R29, R23, R26 ;  /* 0x000000171d1d7223 */ /* 0x020fe2000000001a */
[----:B------:R-:W-:Y:S01]  /*0950*/  FMUL R26, R15, R16 ;  /* 0x000000100f1a7220 */ /* 0x000fe20000400000 */
[----:B------:R-:W5:Y:S03]  /*0960*/  LDG.E R23, desc[UR6][R8.64+0x34] ;  /* 0x0000340608177981 */ /* 0x000f66000c1e1900 */
[----:B------:R-:W-:Y:S01]  /*0970*/  FFMA R29, R26, R10, R29 ;  /* 0x0000000a1a1d7223 */ /* 0x000fe2000000001d */
[----:B------:R-:W-:Y:S01]  /*0980*/  IMAD.WIDE R10, R19, 0x4, R2 ;  /* 0x00000004130a7825 */ /* 0x000fe200078e0202 */
[----:B------:R0:W4:Y:S05]  /*0990*/  LDG.E R26, desc[UR6][R8.64+0x3c] ;  /* 0x00003c06081a7981 */ /* 0x00012a000c1e1900 */
[----:B------:R-:W4:Y:S01]  /*09a0*/  LDG.E R10, desc[UR6][R10.64] ;  /* 0x000000060a0a7981 */ /* 0x000f22000c1e1900 */
[-C--:B------:R-:W-:Y:S01]  /*09b0*/  FMUL R28, R15, R18.reuse ;  /* 0x000000120f1c7220 */ /* 0x080fe20000400000 */
[----:B0-----:R-:W-:-:S03]  /*09c0*/  FMUL R8, R17, R18 ;  /* 0x0000001211087220 */ /* 0x001fc60000400000 */
[----:B--2---:R-:W-:Y:S01]  /*09d0*/  FFMA R22, R28, R22, R29 ;  /* 0x000000161c167223 */ /* 0x004fe2000000001d */
[----:B------:R-:W-:-:S03]  /*09e0*/  FMUL R29, R14, R17 ;  /* 0x000000110e1d7220 */ /* 0x000fc60000400000 */
[----:B---3--:R-:W-:-:S04]  /*09f0*/  FFMA R22, R17, R24, R22 ;  /* 0x0000001811167223 */ /* 0x008fc80000000016 */
[----:B-----5:R-:W-:Y:S01]  /*0a00*/  FFMA R22, R29, R23, R22 ;  /* 0x000000171d167223 */ /* 0x020fe20000000016 */
[----:B------:R-:W-:-:S04]  /*0a10*/  FMUL R23, R17, R16 ;  /* 0x0000001011177220 */ /* 0x000fc80000400000 */
[----:B----4-:R-:W-:-:S04]  /*0a20*/  FFMA R25, R23, R25, R22 ;  /* 0x0000001917197223 */ /* 0x010fc80000000016 */
[----:B------:R-:W-:-:S04]  /*0a30*/  FFMA R26, R8, R26, R25 ;  /* 0x0000001a081a7223 */ /* 0x000fc80000000019 */
[----:B------:R-:W-:-:S05]  /*0a40*/  FFMA R27, R26, R10, R27 ;  /* 0x0000000a1a1b7223 */ /* 0x000fca000000001b */
[----:B------:R1:W-:Y:S02]  /*0a50*/  STG.E desc[UR6][R6.64], R27 ;  /* 0x0000001b06007986 */ /* 0x0003e4000c101906 */
.L_x_25:
[----:B------:R-:W-:Y:S05]  /*0a60*/  BSYNC.RECONVERGENT B0 ;  /* 0x0000000000007941 */ /* 0x000fea0003800200 */
.L_x_24:
[----:B------:R-:W-:Y:S04]  /*0a70*/  BSSY.RECONVERGENT B0, `(.L_x_26) ;  /* 0x0000033000007945 */ /* 0x000fe80003800200 */
[----:B------:R-:W-:Y:S05]  /*0a80*/  @!P2 BRA `(.L_x_27) ;  /* 0x0000000000c4a947 */ /* 0x000fea0003800000 */
[----:B------:R-:W-:Y:S01]  /*0a90*/  IADD3 R9, PT, PT, R21, 0x20, RZ ;  /* 0x0000002015097810 */ /* 0x000fe20007ffe0ff */
[----:B------:R-:W-:Y:S01]  /*0aa0*/  FMUL R29, R14, R15 ;  /* 0x0000000f0e1d7220 */ /* 0x000fe20000400000 */
[----:B-1----:R-:W3:Y:S03]  /*0ab0*/  LDG.E R27, desc[UR6][R6.64] ;  /* 0x00000006061b7981 */ /* 0x002ee6000c1e1900 */
        /* <DEDUP_REMOVED lines=14> */
[C---:B------:R-:W-:Y:S01]  /*0ba0*/  FFMA R25, R13.reuse, R22, R28 ;  /* 0x000000160d197223 */ /* 0x040fe2000000001c */
[----:B------:R-:W-:Y:S01]  /*0bb0*/  FMUL R22, R13, R14 ;  /* 0x0000000e0d167220 */ /* 0x000fe20000400000 */
[----:B------:R-:W5:Y:S03]  /*0bc0*/  LDG.E R23, desc[UR6][R8.64+0x24] ;  /* 0x0000240608177981 */ /* 0x000f66000c1e1900 */
[----:B------:R-:W-:-:S02]  /*0bd0*/  FFMA R22, R22, R10, R25 ;  /* 0x0000000a16167223 */ /* 0x000fc40000000019 */
        /* <DEDUP_REMOVED lines=11> */
[----:B------:R-:W5:Y:S01]  /*0c90*/  LDG.E R23, desc[UR6][R8.64+0x34] ;  /* 0x0000340608177981 */ /* 0x000f62000c1e1900 */
[----:B------:R-:W-:-:S02]  /*0ca0*/  IADD3 R11, PT, PT, R19, 0x1, RZ ;  /* 0x00000001130b7810 */ /* 0x000fc40007ffe0ff */
[----:B------:R-:W-:Y:S02]  /*0cb0*/  FFMA R29, R26, R10, R29 ;  /* 0x0000000a1a1d7223 */ /* 0x000fe4000000001d */
[----:B------:R0:W4:Y:S01]  /*0cc0*/  LDG.E R26, desc[UR6][R8.64+0x3c] ;  /* 0x00003c06081a7981 */ /* 0x000122000c1e1900 */
[----:B------:R-:W-:-:S06]  /*0cd0*/  IMAD.WIDE R10, R11, 0x4, R2 ;  /* 0x000000040b0a7825 */ /* 0x000fcc00078e0202 */
        /* <DEDUP_REMOVED lines=12> */
.L_x_27:
[----:B------:R-:W-:Y:S05]  /*0da0*/  BSYNC.RECONVERGENT B0 ;  /* 0x0000000000007941 */ /* 0x000fea0003800200 */
.L_x_26:
[----:B------:R-:W-:Y:S04]  /*0db0*/  BSSY.RECONVERGENT B0, `(.L_x_28) ;  /* 0x0000033000007945 */ /* 0x000fe80003800200 */
[----:B------:R-:W-:Y:S05]  /*0dc0*/  @!P3 BRA `(.L_x_29) ;  /* 0x0000000000c4b947 */ /* 0x000fea0003800000 */
[----:B------:R-:W-:Y:S01]  /*0dd0*/  IADD3 R9, PT, PT, R21, 0x30, RZ ;  /* 0x0000003015097810 */ /* 0x000fe20007ffe0ff */
[----:B------:R-:W4:Y:S04]  /*0de0*/  LDG.E R29, desc[UR6][R6.64] ;  /* 0x00000006061d7981 */ /* 0x000f28000c1e1900 */
[----:B------:R-:W-:-:S05]  /*0df0*/  IMAD.WIDE R8, R9, 0x4, R4 ;  /* 0x0000000409087825 */ /* 0x000fca00078e0204 */
[----:B------:R-:W5:Y:S04]  /*0e00*/  LDG.E R21, desc[UR6][R8.64] ;  /* 0x0000000608157981 */ /* 0x000f68000c1e1900 */
[----:B------:R-:W2:Y:S04]  /*0e10*/  LDG.E R22, desc[UR6][R8.64+0x4] ;  /* 0x0000040608167981 */ /* 0x000ea8000c1e1900 */
[----:B------:R-:W4:Y:S04]  /*0e20*/  LDG.E R23, desc[UR6][R8.64+0x8] ;  /* 0x0000080608177981 */ /* 0x000f28000c1e1900 */
[----:B------:R-:W4:Y:S04]  /*0e30*/  LDG.E R25, desc[UR6][R8.64+0xc] ;  /* 0x00000c0608197981 */ /* 0x000f28000c1e1900 */
[----:B------:R-:W4:Y:S04]  /*0e40*/  LDG.E R24, desc[UR6][R8.64+0x10] ;  /* 0x0000100608187981 */ /* 0x000f28000c1e1900 */
[----:B0-----:R-:W4:Y:S04]  /*0e50*/  LDG.E R11, desc[UR6][R8.64+0x14] ;  /* 0x00001406080b7981 */ /* 0x001f28000c1e1900 */
[----:B------:R-:W4:Y:S04]  /*0e60*/  LDG.E R10, desc[UR6][R8.64+0x18] ;  /* 0x00001806080a7981 */ /* 0x000f28000c1e1900 */
[----:B------:R-:W4:Y:S04]  /*0e70*/  LDG.E R28, desc[UR6][R8.64+0x1c] ;  /* 0x00001c06081c7981 */ /* 0x000f28000c1e1900 */
[----:B-1-3--:R-:W3:Y:S01]  /*0e80*/  LDG.E R27, desc[UR6][R8.64+0x3c] ;  /* 0x00003c06081b7981 */ /* 0x00aee2000c1e1900 */
[----:B-----5:R-:W-:-:S04]  /*0e90*/  FADD R21, RZ, R21 ;  /* 0x00000015ff157221 */ /* 0x020fc80000000000 */
[----:B--2---:R-:W-:Y:S02]  /*0ea0*/  FFMA R21, R14, R22, R21 ;  /* 0x000000160e157223 */ /* 0x004fe40000000015 */
[----:B------:R-:W2:Y:S02]  /*0eb0*/  LDG.E R22, desc[UR6][R8.64+0x20] ;  /* 0x0000200608167981 */ /* 0x000ea4000c1e1900 */
[----:B----4-:R-:W-:Y:S01]  /*0ec0*/  FFMA R21, R16, R23, R21 ;  /* 0x0000001710157223 */ /* 0x010fe20000000015 */
[----:B------:R-:W-:-:S03]  /*0ed0*/  FMUL R23, R13, R14 ;  /* 0x0000000e0d177220 */ /* 0x000fc60000400000 */
[----:B------:R-:W-:Y:S02]  /*0ee0*/  FFMA R26, R18, R25, R21 ;  /* 0x00000019121a7223 */ /* 0x000fe40000000015 */
[----:B------:R-:W4:Y:S02]  /*0ef0*/  LDG.E R21, desc[UR6][R8.64+0x24] ;  /* 0x0000240608157981 */ /* 0x000f24000c1e1900 */
[----:B------:R-:W-:Y:S02]  /*0f00*/  FFMA R24, R13, R24, R26 ;  /* 0x000000180d187223 */ /* 0x000fe4000000001a */
[----:B------:R-:W5:Y:S02]  /*0f10*/  LDG.E R25, desc[UR6][R8.64+0x2c] ;  /* 0x00002c0608197981 */ /* 0x000f64000c1e1900 */
[----:B------:R-:W-:Y:S02]  /*0f20*/  FFMA R11, R23, R11, R24 ;  /* 0x0000000b170b7223 */ /* 0x000fe40000000018 */
[----:B------:R-:W3:Y:S01]  /*0f30*/  LDG.E R23, desc[UR6][R8.64+0x28] ;  /* 0x0000280608177981 */ /* 0x000ee2000c1e1900 */
[----:B------:R-:W-:-:S03]  /*0f40*/  FMUL R24, R13, R16 ;  /* 0x000000100d187220 */ /* 0x000fc60000400000 */
[----:B------:R-:W5:Y:S01]  /*0f50*/  LDG.E R26, desc[UR6][R8.64+0x34] ;  /* 0x00003406081a7981 */ /* 0x000f62000c1e1900 */
[----:B------:R-:W-:Y:S01]  /*0f60*/  FFMA R11, R24, R10, R11 ;  /* 0x0000000a180b7223 */ /* 0x000fe2000000000b */
[----:B------:R-:W-:Y:S02]  /*0f70*/  FMUL R10, R13, R18 ;  /* 0x000000120d0a7220 */ /* 0x000fe40000400000 */
[----:B------:R-:W5:Y:S02]  /*0f80*/  LDG.E R24, desc[UR6][R8.64+0x30] ;  /* 0x0000300608187981 */ /* 0x000f64000c1e1900 */
[----:B------:R-:W-:Y:S01]  /*0f90*/  FFMA R28, R10, R28, R11 ;  /* 0x0000001c0a1c7223 */ /* 0x000fe2000000000b */
[----:B------:R-:W-:Y:S02]  /*0fa0*/  IADD3 R11, PT, PT, R19, 0x2, RZ ;  /* 0x00000002130b7810 */ /* 0x000fe40007ffe0ff */
[----:B------:R0:W5:Y:S03]  /*0fb0*/  LDG.E R19, desc[UR6][R8.64+0x38] ;  /* 0x0000380608137981 */ /* 0x000166000c1e1900 */
[----:B------:R-:W-:-:S06]  /*0fc0*/  IMAD.WIDE R10, R11, 0x4, R2 ;  /* 0x000000040b0a7825 */ /* 0x000fcc00078e0202 */
[----:B------:R-:W5:Y:S01]  /*0fd0*/  LDG.E R10, desc[UR6][R10.64] ;  /* 0x000000060a0a7981 */ /* 0x000f62000c1e1900 */
[C---:B0-----:R-:W-:Y:S01]  /*0fe0*/  FMUL R8, R14.reuse, R17 ;  /* 0x000000110e087220 */ /* 0x041fe20000400000 */
[----:B--2---:R-:W-:Y:S01]  /*0ff0*/  FFMA R22, R15, R22, R28 ;  /* 0x000000160f167223 */ /* 0x004fe2000000001c */
[----:B------:R-:W-:-:S04]  /*1000*/  FMUL R28, R14, R15 ;  /* 0x0000000f0e1c7220 */ /* 0x000fc80000400000 */
[----:B----4-:R-:W-:Y:S01]  /*1010*/  FFMA R22, R28, R21, R22 ;  /* 0x000000151c167223 */ /* 0x010fe20000000016 */
[----:B------:R-:W-:-:S04]  /*1020*/  FMUL R21, R15, R16 ;  /* 0x000000100f157220 */ /* 0x000fc80000400000 */
[----:B---3--:R-:W-:Y:S01]  /*1030*/  FFMA R22, R21, R23, R22 ;  /* 0x0000001715167223 */ /* 0x008fe20000000016 */
[----:B------:R-:W-:-:S04]  /*1040*/  FMUL R21, R15, R18 ;  /* 0x000000120f157220 */ /* 0x000fc80000400000 */
[----:B-----5:R-:W-:-:S04]  /*1050*/  FFMA R22, R21, R25, R22 ;  /* 0x0000001915167223 */ /* 0x020fc80000000016 */
[----:B------:R-:W-:-:S04]  /*1060*/  FFMA R9, R17, R24, R22 ;  /* 0x0000001811097223 */ /* 0x000fc80000000016 */
[----:B------:R-:W-:Y:S01]  /*1070*/  FFMA R26, R8, R26, R9 ;  /* 0x0000001a081a7223 */ /* 0x000fe20000000009 */
[----:B------:R-:W-:-:S04]  /*1080*/  FMUL R9, R17, R16 ;  /* 0x0000001011097220 */ /* 0x000fc80000400000 */
[----:B------:R-:W-:Y:S01]  /*1090*/  FFMA R26, R9, R19, R26 ;  /* 0x00000013091a7223 */ /* 0x000fe2000000001a */
[----:B------:R-:W-:-:S04]  /*10a0*/  FMUL R9, R17, R18 ;  /* 0x0000001211097220 */ /* 0x000fc80000400000 */
[----:B------:R-:W-:-:S04]  /*10b0*/  FFMA R26, R9, R27, R26 ;  /* 0x0000001b091a7223 */ /* 0x000fc8000000001a */
[----:B------:R-:W-:-:S05]  /*10c0*/  FFMA R29, R26, R10, R29 ;  /* 0x0000000a1a1d7223 */ /* 0x000fca000000001d */
[----:B------:R4:W-:Y:S02]  /*10d0*/  STG.E desc[UR6][R6.64], R29 ;  /* 0x0000001d06007986 */ /* 0x0009e4000c101906 */
.L_x_29:
[----:B------:R-:W-:Y:S05]  /*10e0*/  BSYNC.RECONVERGENT B0 ;  /* 0x0000000000007941 */ /* 0x000fea0003800200 */
.L_x_28:
[----:B------:R-:W-:Y:S01]  /*10f0*/  IADD3 R20, PT, PT, R20, 0x4, RZ ;  /* 0x0000000414147810 */ /* 0x000fe20007ffe0ff */
[----:B------:R-:W-:Y:S06]  /*1100*/  BRA.U UP0, `(.L_x_30) ;  /* 0xfffffff1006c7547 */ /* 0x000fec000b83ffff */
[----:B------:R-:W-:Y:S05]  /*1110*/  EXIT ;  /* 0x000000000000794d */ /* 0x000fea0003800000 */
.L_x_31:
        /* <DEDUP_REMOVED lines=14> */
.L_x_77:


//--------------------- .text._Z33adjointLinearBackwardWarp3DKernelPKfS0_S0_S0_Pfiii --------------------------
	.section	.text._Z33adjointLinearBackwardWarp3DKernelPKfS0_S0_S0_Pfiii,"ax",@progbits
	.align	128
        .global         _Z33adjointLinearBackwardWarp3DKernelPKfS0_S0_S0_Pfiii
        .type           _Z33adjointLinearBackwardWarp3DKernelPKfS0_S0_S0_Pfiii,@function
        .size           _Z33adjointLinearBackwardWarp3DKernelPKfS0_S0_S0_Pfiii,(.L_x_78 - _Z33adjointLinearBackwardWarp3DKernelPKfS0_S0_S0_Pfiii)
        .other          _Z33adjointLinearBackwardWarp3DKernelPKfS0_S0_S0_Pfiii,@"STO_CUDA_ENTRY STV_DEFAULT"
_Z33adjointLinearBackwardWarp3DKernelPKfS0_S0_S0_Pfiii:
.text._Z33adjointLinearBackwardWarp3DKernelPKfS0_S0_S0_Pfiii:
        /* <DEDUP_REMOVED lines=32> */
[----:B------:R-:W-:Y:S02]  /*0200*/  I2FP.F32.S32 R0, R0 ;  /* 0x0000000000007245 */ /* 0x000fe40000201400 */
[----:B------:R-:W-:Y:S01]  /*0210*/  I2FP.F32.U32 R8, R8 ;  /* 0x0000000800087245 */ /* 0x000fe20000201000 */
[----:B------:R-:W-:Y:S01]  /*0220*/  BSSY.RECONVERGENT B0, `(.L_x_32) ;  /* 0x0000039000007945 */ /* 0x000fe20003800200 */
[----:B----4-:R-:W-:Y:S01]  /*0230*/  FADD R9, R9, R4 ;  /* 0x0000000409097221 */ /* 0x010fe20000000000 */
[----:B--2---:R-:W-:-:S03]  /*0240*/  FADD R14, R0, R3 ;  /* 0x00000003000e7221 */ /* 0x004fc60000000000 */
[----:B------:R-:W0:Y:S08]  /*0250*/  F2I.FLOOR.NTZ R0, R9 ;  /* 0x0000000900007305 */ /* 0x000e300000207100 */
[----:B------:R-:W1:Y:S01]  /*0260*/  F2I.FLOOR.NTZ R6, R14 ;  /* 0x0000000e00067305 */ /* 0x000e620000207100 */
[----:B---3--:R-:W-:Y:S01]  /*0270*/  FADD R8, R8, R11 ;  /* 0x0000000b08087221 */ /* 0x008fe20000000000 */
[----:B0-----:R-:W-:-:S02]  /*0280*/  IADD3 R12, PT, PT, R0, 0x1, RZ ;  /* 0x00000001000c7810 */ /* 0x001fc40007ffe0ff */
[----:B------:R-:W-:Y:S02]  /*0290*/  I2FP.F32.S32 R16, R0 ;  /* 0x0000000000107245 */ /* 0x000fe40000201400 */
[----:B------:R-:W-:Y:S02]  /*02a0*/  I2FP.F32.S32 R4, R12 ;  /* 0x0000000c00047245 */ /* 0x000fe40000201400 */
[----:B-1----:R-:W-:Y:S02]  /*02b0*/  IADD3 R2, PT, PT, R6, 0x1, RZ ;  /* 0x0000000106027810 */ /* 0x002fe40007ffe0ff */
[----:B------:R-:W-:Y:S02]  /*02c0*/  I2FP.F32.S32 R5, R6 ;  /* 0x0000000600057245 */ /* 0x000fe40000201400 */
[----:B------:R-:W-:Y:S01]  /*02d0*/  I2FP.F32.S32 R3, R2 ;  /* 0x0000000200037245 */ /* 0x000fe20000201400 */
[----:B------:R-:W0:Y:S01]  /*02e0*/  F2I.FLOOR.NTZ R13, R8 ;  /* 0x00000008000d7305 */ /* 0x000e220000207100 */
[C---:B------:R-:W-:Y:S01]  /*02f0*/  FADD R11, R9.reuse, -R16 ;  /* 0x80000010090b7221 */ /* 0x040fe20000000000 */
[----:B------:R-:W-:Y:S01]  /*0300*/  FADD R10, R14, -R5 ;  /* 0x800000050e0a7221 */ /* 0x000fe20000000000 */
[----:B------:R-:W-:Y:S01]  /*0310*/  FADD R9, -R9, R4 ;  /* 0x0000000409097221 */ /* 0x000fe20000000100 */
[----:B------:R-:W-:Y:S01]  /*0320*/  ISETP.GE.AND P2, PT, R2, UR8, PT ;  /* 0x0000000802007c0c */ /* 0x000fe2000bf46270 */
[----:B------:R-:W-:Y:S01]  /*0330*/  FADD R18, -R14, R3 ;  /* 0x000000030e127221 */ /* 0x000fe20000000100 */
[----:B------:R-:W1:Y:S01]  /*0340*/  LDC.64 R4, c[0x0][0x380] ;  /* 0x0000e000ff047b82 */ /* 0x000e620000000a00 */
[----:B------:R-:W-:-:S02]  /*0350*/  ISETP.GE.AND P0, PT, R6, UR8, PT ;  /* 0x0000000806007c0c */ /* 0x000fc4000bf06270 */
[----:B------:R-:W-:-:S05]  /*0360*/  ISETP.GE.AND P1, PT, R0, UR9, PT ;  /* 0x0000000900007c0c */ /* 0x000fca000bf26270 */
[----:B------:R-:W2:Y:S01]  /*0370*/  LDC.64 R2, c[0x0][0x3a0] ;  /* 0x0000e800ff027b82 */ /* 0x000ea20000000a00 */
[----:B------:R-:W-:Y:S02]  /*0380*/  ISETP.GT.AND P0, PT, R6, -0x1, !P0 ;  /* 0xffffffff0600780c */ /* 0x000fe40004704270 */
[----:B------:R-:W-:Y:S02]  /*0390*/  ISETP.LT.OR P1, PT, R0, RZ, P1 ;  /* 0x000000ff0000720c */ /* 0x000fe40000f21670 */
[----:B0-----:R-:W-:Y:S02]  /*03a0*/  IADD3 R17, PT, PT, R13, 0x1, RZ ;  /* 0x000000010d117810 */ /* 0x001fe40007ffe0ff */
[----:B------:R-:W-:Y:S01]  /*03b0*/  PLOP3.LUT P3, PT, P0, P1, PT, 0x8f, 0xf8 ;  /* 0x0000000000f8781c */ /* 0x000fe20000763177 */
[----:B------:R-:W-:Y:S01]  /*03c0*/  FMUL R14, R9, R10 ;  /* 0x0000000a090e7220 */ /* 0x000fe20000400000 */
[----:B------:R-:W-:Y:S01]  /*03d0*/  FMUL R16, R18, R9 ;  /* 0x0000000912107220 */ /* 0x000fe20000400000 */
[-C--:B------:R-:W-:Y:S01]  /*03e0*/  FMUL R15, R10, R11.reuse ;  /* 0x0000000b0a0f7220 */ /* 0x080fe20000400000 */
[----:B------:R-:W-:Y:S01]  /*03f0*/  FMUL R18, R18, R11 ;  /* 0x0000000b12127220 */ /* 0x000fe20000400000 */
[----:B------:R-:W-:-:S02]  /*0400*/  IMAD R9, R13, UR9, R12 ;  /* 0x000000090d097c24 */ /* 0x000fc4000f8e020c */
[C---:B------:R-:W-:Y:S01]  /*0410*/  IMAD R11, R17.reuse, UR9, R0 ;  /* 0x00000009110b7c24 */ /* 0x040fe2000f8e0200 */
[----:B------:R-:W-:Y:S01]  /*0420*/  I2FP.F32.S32 R19, R13 ;  /* 0x0000000d00137245 */ /* 0x000fe20000201400 */
[----:B------:R-:W-:Y:S01]  /*0430*/  IMAD R25, R17, UR9, R12 ;  /* 0x0000000911197c24 */ /* 0x000fe2000f8e020c */
[----:B------:R-:W-:Y:S01]  /*0440*/  I2FP.F32.S32 R21, R17 ;  /* 0x0000001100157245 */ /* 0x000fe20000201400 */
[----:B------:R-:W-:Y:S02]  /*0450*/  IMAD R23, R13, UR9, R0 ;  /* 0x000000090d177c24 */ /* 0x000fe4000f8e0200 */
[--C-:B------:R-:W-:Y:S02]  /*0460*/  IMAD R9, R9, UR8, R6.reuse ;  /* 0x0000000809097c24 */ /* 0x100fe4000f8e0206 */
[--C-:B------:R-:W-:Y:S01]  /*0470*/  IMAD R11, R11, UR8, R6.reuse ;  /* 0x000000080b0b7c24 */ /* 0x100fe2000f8e0206 */
[----:B------:R-:W-:Y:S01]  /*0480*/  ISETP.GT.AND P2, PT, R6, -0x2, !P2 ;  /* 0xfffffffe0600780c */ /* 0x000fe20005744270 */
[----:B------:R-:W-:-:S02]  /*0490*/  IMAD R25, R25, UR8, R6 ;  /* 0x0000000819197c24 */ /* 0x000fc4000f8e0206 */
[C---:B------:R-:W-:Y:S01]  /*04a0*/  FADD R19, R8.reuse, -R19 ;  /* 0x8000001308137221 */ /* 0x040fe20000000000 */
[----:B------:R-:W-:Y:S02]  /*04b0*/  IMAD R23, R23, UR8, R6 ;  /* 0x0000000817177c24 */ /* 0x000fe4000f8e0206 */
[----:B------:R-:W-:Y:S01]  /*04c0*/  FADD R21, -R8, R21 ;  /* 0x0000001508157221 */ /* 0x000fe20000000100 */
[----:B-1----:R-:W-:Y:S01]  /*04d0*/  IMAD.WIDE R4, R7, 0x4, R4 ;  /* 0x0000000407047825 */ /* 0x002fe200078e0204 */
[----:B------:R-:W-:-:S03]  /*04e0*/  PLOP3.LUT P4, PT, P2, P1, PT, 0x8f, 0xf8 ;  /* 0x0000000000f8781c */ /* 0x000fc60001783177 */
[----:B--2---:R-:W-:-:S04]  /*04f0*/  IMAD.WIDE R6, R9, 0x4, R2 ;  /* 0x0000000409067825 */ /* 0x004fc800078e0202 */
[----:B------:R-:W-:-:S04]  /*0500*/  IMAD.WIDE R8, R11, 0x4, R2 ;  /* 0x000000040b087825 */ /* 0x000fc800078e0202 */
[----:B------:R-:W-:-:S04]  /*0510*/  IMAD.WIDE R10, R25, 0x4, R2 ;  /* 0x00000004190a7825 */ /* 0x000fc800078e0202 */
[----:B------:R-:W-:Y:S01]  /*0520*/  IMAD.WIDE R2, R23, 0x4, R2 ;  /* 0x0000000417027825 */ /* 0x000fe200078e0202 */
[----:B------:R-:W-:Y:S06]  /*0530*/  @P3 BRA `(.L_x_33) ;  /* 0x00000000001c3947 */ /* 0x000fec0003800000 */
[----:B------:R-:W-:-:S04]  /*0540*/  ISETP.GE.AND P3, PT, R13, UR7, PT ;  /* 0x000000070d007c0c */ /* 0x000fc8000bf66270 */
[----:B------:R-:W-:-:S13]  /*0550*/  ISETP.LT.OR P3, PT, R13, RZ, P3 ;  /* 0x000000ff0d00720c */ /* 0x000fda0001f61670 */
[----:B------:R-:W-:Y:S05]  /*0560*/  @P3 BRA `(.L_x_33) ;  /* 0x0000000000103947 */ /* 0x000fea0003800000 */
[----:B------:R-:W2:Y:S01]  /*0570*/  LDG.E R20, desc[UR4][R4.64] ;  /* 0x0000000404147981 */ /* 0x000ea2000c1e1900 */
[----:B------:R-:W-:-:S04]  /*0580*/  FMUL R23, R16, R21 ;  /* 0x0000001510177220 */ /* 0x000fc80000400000 */
[----:B--2---:R-:W-:-:S05]  /*0590*/  FMUL R23, R20, R23 ;  /* 0x0000001714177220 */ /* 0x004fca0000400000 */
[----:B------:R0:W-:Y:S02]  /*05a0*/  REDG.E.ADD.F32.FTZ.RN.STRONG.GPU desc[UR4][R2.64], R23 ;  /* 0x00000017020079a6 */ /* 0x0001e4000c12f304 */
.L_x_33:
[----:B------:R-:W-:Y:S05]  /*05b0*/  BSYNC.RECONVERGENT B0 ;  /* 0x0000000000007941 */ /* 0x000fea0003800200 */
.L_x_32:
[----:B------:R-:W-:Y:S04]  /*05c0*/  BSSY.RECONVERGENT B0, `(.L_x_34) ;  /* 0x0000009000007945 */ /* 0x000fe80003800200 */
[----:B------:R-:W-:Y:S05]  /*05d0*/  @P4 BRA `(.L_x_35) ;  /* 0x00000000001c4947 */ /* 0x000fea0003800000 */
[----:B------:R-:W-:-:S04]  /*05e0*/  ISETP.GE.AND P3, PT, R13, UR7, PT ;  /* 0x000000070d007c0c */ /* 0x000fc8000bf66270 */
[----:B------:R-:W-:-:S13]  /*05f0*/  ISETP.LT.OR P3, PT, R13, RZ, P3 ;  /* 0x000000ff0d00720c */ /* 0x000fda0001f61670 */
[----:B------:R-:W-:Y:S05]  /*0600*/  @P3 BRA `(.L_x_35) ;  /* 0x0000000000103947 */ /* 0x000fea0003800000 */
[----:B------:R-:W2:Y:S01]  /*0610*/  LDG.E R20, desc[UR4][R4.64] ;  /* 0x0000000404147981 */ /* 0x000ea2000c1e1900 */
[----:B0-----:R-:W-:-:S04]  /*0620*/  FMUL R23, R21, R14 ;  /* 0x0000000e15177220 */ /* 0x001fc80000400000 */
[----:B--2---:R-:W-:-:S05]  /*0630*/  FMUL R23, R20, R23 ;  /* 0x0000001714177220 */ /* 0x004fca0000400000 */
[----:B------:R1:W-:Y:S02]  /*0640*/  REDG.E.ADD.F32.FTZ.RN.STRONG.GPU desc[UR4][R2.64+0x4], R23 ;  /* 0x00000417020079a6 */ /* 0x0003e4000c12f304 */
.L_x_35:
[----:B------:R-:W-:Y:S05]  /*0650*/  BSYNC.RECONVERGENT B0 ;  /* 0x0000000000007941 */ /* 0x000fea0003800200 */
.L_x_34:
[----:B------:R-:W-:Y:S04]  /*0660*/  BSSY.RECONVERGENT B0, `(.L_x_36) ;  /* 0x000000c000007945 */ /* 0x000fe80003800200 */
[----:B------:R-:W-:Y:S05]  /*0670*/  @!P0 BRA `(.L_x_37) ;  /* 0x0000000000288947 */ /* 0x000fea0003800000 */
[----:B------:R-:W-:Y:S02]  /*0680*/  ISETP.GE.AND P4, PT, R12, UR9, PT ;  /* 0x000000090c007c0c */ /* 0x000fe4000bf86270 */
[C---:B------:R-:W-:Y:S02]  /*0690*/  ISETP.GE.AND P3, PT, R13.reuse, UR7, PT ;  /* 0x000000070d007c0c */ /* 0x040fe4000bf66270 */
[----:B------:R-:W-:Y:S02]  /*06a0*/  ISETP.LT.OR P4, PT, R0, -0x1, P4 ;  /* 0xffffffff0000780c */ /* 0x000fe40002781670 */
[----:B------:R-:W-:-:S04]  /*06b0*/  ISETP.LT.OR P3, PT, R13, RZ, P3 ;  /* 0x000000ff0d00720c */ /* 0x000fc80001f61670 */
[----:B------:R-:W-:-:S13]  /*06c0*/  PLOP3.LUT P4, PT, P4, P3, PT, 0xf8, 0x8f ;  /* 0x00000000008f781c */ /* 0x000fda0002787f70 */
[----:B------:R-:W-:Y:S05]  /*06d0*/  @P4 BRA `(.L_x_37) ;  /* 0x0000000000104947 */ /* 0x000fea0003800000 */
[----:B01----:R-:W2:Y:S01]  /*06e0*/  LDG.E R2, desc[UR4][R4.64] ;  /* 0x0000000404027981 */ /* 0x003ea2000c1e1900 */
[----:B------:R-:W-:-:S04]  /*06f0*/  FMUL R3, R21, R18 ;  /* 0x0000001215037220 */ /* 0x000fc80000400000 */
[----:B--2---:R-:W-:-:S05]  /*0700*/  FMUL R3, R2, R3 ;  /* 0x0000000302037220 */ /* 0x004fca0000400000 */
[----:B------:R2:W-:Y:S02]  /*0710*/  REDG.E.ADD.F32.FTZ.RN.STRONG.GPU desc[UR4][R6.64], R3 ;  /* 0x00000003060079a6 */ /* 0x0005e4000c12f304 */
.L_x_37:
[----:B------:R-:W-:Y:S05]  /*0720*/  BSYNC.RECONVERGENT B0 ;  /* 0x0000000000007941 */ /* 0x000fea0003800200 */
.L_x_36:
        /* <DEDUP_REMOVED lines=8> */
[----:B01----:R-:W3:Y:S01]  /*07b0*/  LDG.E R2, desc[UR4][R4.64] ;  /* 0x0000000404027981 */ /* 0x003ee2000c1e1900 */
[----:B------:R-:W-:-:S04]  /*07c0*/  FMUL R21, R21, R15 ;  /* 0x0000000f15157220 */ /* 0x000fc80000400000 */
[----:B---3--:R-:W-:-:S05]  /*07d0*/  FMUL R21, R2, R21 ;  /* 0x0000001502157220 */ /* 0x008fca0000400000 */
[----:B------:R3:W-:Y:S02]  /*07e0*/  REDG.E.ADD.F32.FTZ.RN.STRONG.GPU desc[UR4][R6.64+0x4], R21 ;  /* 0x00000415060079a6 */ /* 0x0007e4000c12f304 */
.L_x_39:
[----:B------:R-:W-:Y:S05]  /*07f0*/  BSYNC.RECONVERGENT B0 ;  /* 0x0000000000007941 */ /* 0x000fea0003800200 */
.L_x_38:
[----:B------:R-:W-:Y:S04]  /*0800*/  BSSY.RECONVERGENT B0, `(.L_x_40) ;  /* 0x000000a000007945 */ /* 0x000fe80003800200 */
[----:B------:R-:W-:Y:S05]  /*0810*/  @!P0 BRA `(.L_x_41) ;  /* 0x0000000000208947 */ /* 0x000fea0003800000 */
[----:B------:R-:W-:-:S04]  /*0820*/  ISETP.GE.AND P3, PT, R17, UR7, PT ;  /* 0x0000000711007c0c */ /* 0x000fc8000bf66270 */
[----:B------:R-:W-:-:S04]  /*0830*/  ISETP.LT.OR P3, PT, R13, -0x1, P3 ;  /* 0xffffffff0d00780c */ /* 0x000fc80001f61670 */
[----:B------:R-:W-:-:S13]  /*0840*/  PLOP3.LUT P3, PT, P1, P3, PT, 0xf8, 0x8f ;  /* 0x00000000008f781c */ /* 0x000fda0000f67f70 */
[----:B------:R-:W-:Y:S05]  /*0850*/  @P3 BRA `(.L_x_41) ;  /* 0x0000000000103947 */ /* 0x000fea0003800000 */
[----:B01----:R-:W4:Y:S01]  /*0860*/  LDG.E R2, desc[UR4][R4.64] ;  /* 0x0000000404027981 */ /* 0x003f22000c1e1900 */
[----:B--2---:R-:W-:-:S04]  /*0870*/  FMUL R3, R16, R19 ;  /* 0x0000001310037220 */ /* 0x004fc80000400000 */
[----:B----4-:R-:W-:-:S05]  /*0880*/  FMUL R3, R2, R3 ;  /* 0x0000000302037220 */ /* 0x010fca0000400000 */
[----:B------:R4:W-:Y:S02]  /*0890*/  REDG.E.ADD.F32.FTZ.RN.STRONG.GPU desc[UR4][R8.64], R3 ;  /* 0x00000003080079a6 */ /* 0x0009e4000c12f304 */
.L_x_41:
[----:B------:R-:W-:Y:S05]  /*08a0*/  BSYNC.RECONVERGENT B0 ;  /* 0x0000000000007941 */ /* 0x000fea0003800200 */
.L_x_40:
[----:B------:R-:W-:Y:S04]  /*08b0*/  BSSY.RECONVERGENT B0, `(.L_x_42) ;  /* 0x000000a000007945 */ /* 0x000fe80003800200 */
[----:B------:R-:W-:Y:S05]  /*08c0*/  @!P2 BRA `(.L_x_43) ;  /* 0x000000000020a947 */ /* 0x000fea0003800000 */
[----:B------:R-:W-:-:S04]  /*08d0*/  ISETP.GE.AND P3, PT, R17, UR7, PT ;  /* 0x0000000711007c0c */ /* 0x000fc8000bf66270 */
[----:B------:R-:W-:-:S04]  /*08e0*/  ISETP.LT.OR P3, PT, R13, -0x1, P3 ;  /* 0xffffffff0d00780c */ /* 0x000fc80001f61670 */
[----:B------:R-:W-:-:S13]  /*08f0*/  PLOP3.LUT P3, PT, P1, P3, PT, 0xf8, 0x8f ;  /* 0x00000000008f781c */ /* 0x000fda0000f67f70 */
[----:B------:R-:W-:Y:S05]  /*0900*/  @P3 BRA `(.L_x_43) ;  /* 0x0000000000103947 */ /* 0x000fea0003800000 */
[----:B01----:R-:W5:Y:S01]  /*0910*/  LDG.E R2, desc[UR4][R4.64] ;  /* 0x0000000404027981 */ /* 0x003f62000c1e1900 */
[----:B--2-4-:R-:W-:-:S04]  /*0920*/  FMUL R3, R14, R19 ;  /* 0x000000130e037220 */ /* 0x014fc80000400000 */
[----:B-----5:R-:W-:-:S05]  /*0930*/  FMUL R3, R2, R3 ;  /* 0x0000000302037220 */ /* 0x020fca0000400000 */
[----:B------:R0:W-:Y:S02]  /*0940*/  REDG.E.ADD.F32.FTZ.RN.STRONG.GPU desc[UR4][R8.64+0x4], R3 ;  /* 0x00000403080079a6 */ /* 0x0001e4000c12f304 */
.L_x_43:
[----:B------:R-:W-:Y:S05]  /*0950*/  BSYNC.RECONVERGENT B0 ;  /* 0x0000000000007941 */ /* 0x000fea0003800200 */
.L_x_42:
[----:B------:R-:W-:Y:S04]  /*0960*/  BSSY.RECONVERGENT B0, `(.L_x_44) ;  /* 0x000000c000007945 */ /* 0x000fe80003800200 */
[----:B------:R-:W-:Y:S05]  /*0970*/  @!P0 BRA `(.L_x_45) ;  /* 0x0000000000288947 */ /* 0x000fea0003800000 */
[----:B------:R-:W-:Y:S02]  /*0980*/  ISETP.GE.AND P0, PT, R12, UR9, PT ;  /* 0x000000090c007c0c */ /* 0x000fe4000bf06270 */
[----:B------:R-:W-:Y:S02]  /*0990*/  ISETP.GE.AND P1, PT, R17, UR7, PT ;  /* 0x0000000711007c0c */ /* 0x000fe4000bf26270 */
[----:B------:R-:W-:Y:S02]  /*09a0*/  ISETP.LT.OR P0, PT, R0, -0x1, P0 ;  /* 0xffffffff0000780c */ /* 0x000fe40000701670 */
[----:B------:R-:W-:-:S04]  /*09b0*/  ISETP.LT.OR P1, PT, R13, -0x1, P1 ;  /* 0xffffffff0d00780c */ /* 0x000fc80000f21670 */
[----:B------:R-:W-:-:S13]  /*09c0*/  PLOP3.LUT P0, PT, P0, P1, PT, 0xf8, 0x8f ;  /* 0x00000000008f781c */ /* 0x000fda0000703f70 */
[----:B------:R-:W-:Y:S05]  /*09d0*/  @P0 BRA `(.L_x_45) ;  /* 0x0000000000100947 */ /* 0x000fea0003800000 */
[----:B01----:R-:W5:Y:S01]  /*09e0*/  LDG.E R2, desc[UR4][R4.64] ;  /* 0x0000000404027981 */ /* 0x003f62000c1e1900 */
[----:B--2-4-:R-:W-:-:S04]  /*09f0*/  FMUL R3, R18, R19 ;  /* 0x0000001312037220 */ /* 0x014fc80000400000 */
[----:B-----5:R-:W-:-:S05]  /*0a00*/  FMUL R3, R2, R3 ;  /* 0x0000000302037220 */ /* 0x020fca0000400000 */
[----:B------:R0:W-:Y:S02]  /*0a10*/  REDG.E.ADD.F32.FTZ.RN.STRONG.GPU desc[UR4][R10.64], R3 ;  /* 0x000000030a0079a6 */ /* 0x0001e4000c12f304 */
.L_x_45:
[----:B------:R-:W-:Y:S05]  /*0a20*/  BSYNC.RECONVERGENT B0 ;  /* 0x0000000000007941 */ /* 0x000fea0003800200 */
.L_x_44:
[----:B------:R-:W-:Y:S05]  /*0a30*/  @!P2 EXIT ;  /* 0x000000000000a94d */ /* 0x000fea0003800000 */
[----:B------:R-:W-:-:S04]  /*0a40*/  ISETP.GE.AND P0, PT, R12, UR9, PT ;  /* 0x000000090c007c0c */ /* 0x000fc8000bf06270 */
[----:B------:R-:W-:-:S13]  /*0a50*/  ISETP.LT.OR P0, PT, R0, -0x1, P0 ;  /* 0xffffffff0000780c */ /* 0x000fda0000701670 */
[----:B------:R-:W-:Y:S05]  /*0a60*/  @P0 EXIT ;  /* 0x000000000000094d */ /* 0x000fea0003800000 */
[----:B------:R-:W-:-:S04]  /*0a70*/  ISETP.GE.AND P0, PT, R17, UR7, PT ;  /* 0x0000000711007c0c */ /* 0x000fc8000bf06270 */
[----:B------:R-:W-:-:S13]  /*0a80*/  ISETP.LT.OR P0, PT, R13, -0x1, P0 ;  /* 0xffffffff0d00780c */ /* 0x000fda0000701670 */
[----:B------:R-:W-:Y:S05]  /*0a90*/  @P0 EXIT ;  /* 0x000000000000094d */ /* 0x000fea0003800000 */
[----:B------:R-:W5:Y:S01]  /*0aa0*/  LDG.E R4, desc[UR4][R4.64] ;  /* 0x0000000404047981 */ /* 0x000f62000c1e1900 */
[----:B------:R-:W-:-:S04]  /*0ab0*/  FMUL R15, R15, R19 ;  /* 0x000000130f0f7220 */ /* 0x000fc80000400000 */
[----:B-----5:R-:W-:-:S05]  /*0ac0*/  FMUL R15, R4, R15 ;  /* 0x0000000f040f7220 */ /* 0x020fca0000400000 */
[----:B------:R-:W-:Y:S01]  /*0ad0*/  REDG.E.ADD.F32.FTZ.RN.STRONG.GPU desc[UR4][R10.64+0x4], R15 ;  /* 0x0000040f0a0079a6 */ /* 0x000fe2000c12f304 */
[----:B------:R-:W-:Y:S05]  /*0ae0*/  EXIT ;  /* 0x000000000000794d */ /* 0x000fea0003800000 */
.L_x_46:
        /* <DEDUP_REMOVED lines=9> */
.L_x_78:


//--------------------- .text._Z26linearBackwardWarp3DKernelPKfS0_S0_S0_Pfiii --------------------------
	.section	.text._Z26linearBackwardWarp3DKernelPKfS0_S0_S0_Pfiii,"ax",@progbits
	.align	128
        .global         _Z26linearBackwardWarp3DKernelPKfS0_S0_S0_Pfiii
        .type           _Z26linearBackwardWarp3DKernelPKfS0_S0_S0_Pfiii,@function
        .size           _Z26linearBackwardWarp3DKernelPKfS0_S0_S0_Pfiii,(.L_x_79 - _Z26linearBackwardWarp3DKernelPKfS0_S0_S0_Pfiii)
        .other          _Z26linearBackwardWarp3DKernelPKfS0_S0_S0_Pfiii,@"STO_CUDA_ENTRY STV_DEFAULT"
_Z26linearBackwardWarp3DKernelPKfS0_S0_S0_Pfiii:
.text._Z26linearBackwardWarp3DKernelPKfS0_S0_S0_Pfiii:
        /* <DEDUP_REMOVED lines=87> */
[----:B------:R-:W2:Y:S04]  /*0570*/  LDG.E R20, desc[UR4][R2.64] ;  /* 0x0000000402147981 */ /* 0x000ea8000c1e1900 */
[----:B------:R-:W2:Y:S01]  /*0580*/  LDG.E R23, desc[UR4][R4.64] ;  /* 0x0000000404177981 */ /* 0x000ea2000c1e1900 */
[----:B------:R-:W-:-:S04]  /*0590*/  FMUL R22, R16, R21 ;  /* 0x0000001510167220 */ /* 0x000fc80000400000 */
[----:B--2---:R-:W-:-:S05]  /*05a0*/  FFMA R23, R20, R22, R23 ;  /* 0x0000001614177223 */ /* 0x004fca0000000017 */
[----:B------:R0:W-:Y:S02]  /*05b0*/  STG.E desc[UR4][R4.64], R23 ;  /* 0x0000001704007986 */ /* 0x0001e4000c101904 */
.L_x_48:
[----:B------:R-:W-:Y:S05]  /*05c0*/  BSYNC.RECONVERGENT B0 ;  /* 0x0000000000007941 */ /* 0x000fea0003800200 */
.L_x_47:
[----:B------:R-:W-:Y:S04]  /*05d0*/  BSSY.RECONVERGENT B0, `(.L_x_49) ;  /* 0x000000a000007945 */ /* 0x000fe80003800200 */
[----:B------:R-:W-:Y:S05]  /*05e0*/  @P4 BRA `(.L_x_50) ;  /* 0x0000000000204947 */ /* 0x000fea0003800000 */
[----:B------:R-:W-:-:S04]  /*05f0*/  ISETP.GE.AND P3, PT, R13, UR7, PT ;  /* 0x000000070d007c0c */ /* 0x000fc8000bf66270 */
[----:B------:R-:W-:-:S13]  /*0600*/  ISETP.LT.OR P3, PT, R13, RZ, P3 ;  /* 0x000000ff0d00720c */ /* 0x000fda0001f61670 */
[----:B------:R-:W-:Y:S05]  /*0610*/  @P3 BRA `(.L_x_50) ;  /* 0x0000000000143947 */ /* 0x000fea0003800000 */
[----:B------:R-:W2:Y:S04]  /*0620*/  LDG.E R2, desc[UR4][R2.64+0x4] ;  /* 0x0000040402027981 */ /* 0x000ea8000c1e1900 */
[----:B------:R-:W2:Y:S01]  /*0630*/  LDG.E R25, desc[UR4][R4.64] ;  /* 0x0000000404197981 */ /* 0x000ea2000c1e1900 */
[----:B0-----:R-:W-:-:S04]  /*0640*/  FMUL R23, R21, R14 ;  /* 0x0000000e15177220 */ /* 0x001fc80000400000 */
[----:B--2---:R-:W-:-:S05]  /*0650*/  FFMA R23, R2, R23, R25 ;  /* 0x0000001702177223 */ /* 0x004fca0000000019 */
[----:B------:R1:W-:Y:S02]  /*0660*/  STG.E desc[UR4][R4.64], R23 ;  /* 0x0000001704007986 */ /* 0x0003e4000c101904 */
.L_x_50:
[----:B------:R-:W-:Y:S05]  /*0670*/  BSYNC.RECONVERGENT B0 ;  /* 0x0000000000007941 */ /* 0x000fea0003800200 */
.L_x_49:
        /* <DEDUP_REMOVED lines=8> */
[----:B------:R-:W2:Y:S04]  /*0700*/  LDG.E R2, desc[UR4][R6.64] ;  /* 0x0000000406027981 */ /* 0x000ea8000c1e1900 */
[----:B01----:R-:W2:Y:S01]  /*0710*/  LDG.E R23, desc[UR4][R4.64] ;  /* 0x0000000404177981 */ /* 0x003ea2000c1e1900 */
[----:B------:R-:W-:-:S04]  /*0720*/  FMUL R3, R21, R18 ;  /* 0x0000001215037220 */ /* 0x000fc80000400000 */
[----:B--2---:R-:W-:-:S05]  /*0730*/  FFMA R3, R2, R3, R23 ;  /* 0x0000000302037223 */ /* 0x004fca0000000017 */
[----:B------:R2:W-:Y:S02]  /*0740*/  STG.E desc[UR4][R4.64], R3 ;  /* 0x0000000304007986 */ /* 0x0005e4000c101904 */
.L_x_52:
[----:B------:R-:W-:Y:S05]  /*0750*/  BSYNC.RECONVERGENT B0 ;  /* 0x0000000000007941 */ /* 0x000fea0003800200 */
.L_x_51:
        /* <DEDUP_REMOVED lines=8> */
[----:B------:R-:W3:Y:S04]  /*07e0*/  LDG.E R6, desc[UR4][R6.64+0x4] ;  /* 0x0000040406067981 */ /* 0x000ee8000c1e1900 */
[----:B--2---:R-:W3:Y:S01]  /*07f0*/  LDG.E R3, desc[UR4][R4.64] ;  /* 0x0000000404037981 */ /* 0x004ee2000c1e1900 */
[----:B------:R-:W-:-:S04]  /*0800*/  FMUL R21, R21, R15 ;  /* 0x0000000f15157220 */ /* 0x000fc80000400000 */
[----:B---3--:R-:W-:-:S05]  /*0810*/  FFMA R21, R6, R21, R3 ;  /* 0x0000001506157223 */ /* 0x008fca0000000003 */
[----:B------:R3:W-:Y:S02]  /*0820*/  STG.E desc[UR4][R4.64], R21 ;  /* 0x0000001504007986 */ /* 0x0007e4000c101904 */
.L_x_54:
[----:B------:R-:W-:Y:S05]  /*0830*/  BSYNC.RECONVERGENT B0 ;  /* 0x0000000000007941 */ /* 0x000fea0003800200 */
.L_x_53:
[----:B------:R-:W-:Y:S04]  /*0840*/  BSSY.RECONVERGENT B0, `(.L_x_55) ;  /* 0x000000b000007945 */ /* 0x000fe80003800200 */
[----:B------:R-:W-:Y:S05]  /*0850*/  @!P0 BRA `(.L_x_56) ;  /* 0x0000000000248947 */ /* 0x000fea0003800000 */
[----:B------:R-:W-:-:S04]  /*0860*/  ISETP.GE.AND P3, PT, R17, UR7, PT ;  /* 0x0000000711007c0c */ /* 0x000fc8000bf66270 */
[----:B------:R-:W-:-:S04]  /*0870*/  ISETP.LT.OR P3, PT, R13, -0x1, P3 ;  /* 0xffffffff0d00780c */ /* 0x000fc80001f61670 */
[----:B------:R-:W-:-:S13]  /*0880*/  PLOP3.LUT P3, PT, P1, P3, PT, 0xf8, 0x8f ;  /* 0x00000000008f781c */ /* 0x000fda0000f67f70 */
[----:B------:R-:W-:Y:S05]  /*0890*/  @P3 BRA `(.L_x_56) ;  /* 0x0000000000143947 */ /* 0x000fea0003800000 */
[----:B------:R-:W4:Y:S04]  /*08a0*/  LDG.E R2, desc[UR4][R8.64] ;  /* 0x0000000408027981 */ /* 0x000f28000c1e1900 */
[----:B------:R-:W4:Y:S01]  /*08b0*/  LDG.E R7, desc[UR4][R4.64] ;  /* 0x0000000404077981 */ /* 0x000f22000c1e1900 */
[----:B--2---:R-:W-:-:S04]  /*08c0*/  FMUL R3, R16, R19 ;  /* 0x0000001310037220 */ /* 0x004fc80000400000 */
[----:B----4-:R-:W-:-:S05]  /*08d0*/  FFMA R3, R2, R3, R7 ;  /* 0x0000000302037223 */ /* 0x010fca0000000007 */
[----:B------:R4:W-:Y:S02]  /*08e0*/  STG.E desc[UR4][R4.64], R3 ;  /* 0x0000000304007986 */ /* 0x0009e4000c101904 */
.L_x_56:
[----:B------:R-:W-:Y:S05]  /*08f0*/  BSYNC.RECONVERGENT B0 ;  /* 0x0000000000007941 */ /* 0x000fea0003800200 */
.L_x_55:
[----:B------:R-:W-:Y:S04]  /*0900*/  BSSY.RECONVERGENT B0, `(.L_x_57) ;  /* 0x000000b000007945 */ /* 0x000fe80003800200 */
[----:B------:R-:W-:Y:S05]  /*0910*/  @!P2 BRA `(.L_x_58) ;  /* 0x000000000024a947 */ /* 0x000fea0003800000 */
[----:B------:R-:W-:-:S04]  /*0920*/  ISETP.GE.AND P3, PT, R17, UR7, PT ;  /* 0x0000000711007c0c */ /* 0x000fc8000bf66270 */
[----:B------:R-:W-:-:S04]  /*0930*/  ISETP.LT.OR P3, PT, R13, -0x1, P3 ;  /* 0xffffffff0d00780c */ /* 0x000fc80001f61670 */
[----:B------:R-:W-:-:S13]  /*0940*/  PLOP3.LUT P3, PT, P1, P3, PT, 0xf8, 0x8f ;  /* 0x00000000008f781c */ /* 0x000fda0000f67f70 */
[----:B------:R-:W-:Y:S05]  /*0950*/  @P3 BRA `(.L_x_58) ;  /* 0x0000000000143947 */ /* 0x000fea0003800000 */
[----:B------:R-:W5:Y:S04]  /*0960*/  LDG.E R8, desc[UR4][R8.64+0x4] ;  /* 0x0000040408087981 */ /* 0x000f68000c1e1900 */
[----:B------:R-:W5:Y:S01]  /*0970*/  LDG.E R7, desc[UR4][R4.64] ;  /* 0x0000000404077981 */ /* 0x000f62000c1e1900 */
[----:B--2-4-:R-:W-:-:S04]  /*0980*/  FMUL R3, R14, R19 ;  /* 0x000000130e037220 */ /* 0x014fc80000400000 */
[----:B-----5:R-:W-:-:S05]  /*0990*/  FFMA R3, R8, R3, R7 ;  /* 0x0000000308037223 */ /* 0x020fca0000000007 */
[----:B------:R2:W-:Y:S02]  /*09a0*/  STG.E desc[UR4][R4.64], R3 ;  /* 0x0000000304007986 */ /* 0x0005e4000c101904 */
.L_x_58:
[----:B------:R-:W-:Y:S05]  /*09b0*/  BSYNC.RECONVERGENT B0 ;  /* 0x0000000000007941 */ /* 0x000fea0003800200 */
.L_x_57:
        /* <DEDUP_REMOVED lines=13> */
.L_x_60:
[----:B------:R-:W-:Y:S05]  /*0a90*/  BSYNC.RECONVERGENT B0 ;  /* 0x0000000000007941 */ /* 0x000fea0003800200 */
.L_x_59:
[----:B------:R-:W-:Y:S05]  /*0aa0*/  @!P2 EXIT ;  /* 0x000000000000a94d */ /* 0x000fea0003800000 */
[----:B------:R-:W-:-:S04]  /*0ab0*/  ISETP.GE.AND P0, PT, R12, UR9, PT ;  /* 0x000000090c007c0c */ /* 0x000fc8000bf06270 */
[----:B------:R-:W-:-:S13]  /*0ac0*/  ISETP.LT.OR P0, PT, R0, -0x1, P0 ;  /* 0xffffffff0000780c */ /* 0x000fda0000701670 */
[----:B------:R-:W-:Y:S05]  /*0ad0*/  @P0 EXIT ;  /* 0x000000000000094d */ /* 0x000fea0003800000 */
[----:B------:R-:W-:-:S04]  /*0ae0*/  ISETP.GE.AND P0, PT, R17, UR7, PT ;  /* 0x0000000711007c0c */ /* 0x000fc8000bf06270 */
[----:B------:R-:W-:-:S13]  /*0af0*/  ISETP.LT.OR P0, PT, R13, -0x1, P0 ;  /* 0xffffffff0d00780c */ /* 0x000fda0000701670 */
[----:B------:R-:W-:Y:S05]  /*0b00*/  @P0 EXIT ;  /* 0x000000000000094d */ /* 0x000fea0003800000 */
[----:B------:R-:W5:Y:S04]  /*0b10*/  LDG.E R10, desc[UR4][R10.64+0x4] ;  /* 0x000004040a0a7981 */ /* 0x000f68000c1e1900 */
[----:B--2-4-:R-:W5:Y:S01]  /*0b20*/  LDG.E R3, desc[UR4][R4.64] ;  /* 0x0000000404037981 */ /* 0x014f62000c1e1900 */
[----:B------:R-:W-:-:S04]  /*0b30*/  FMUL R15, R15, R19 ;  /* 0x000000130f0f7220 */ /* 0x000fc80000400000 */
[----:B-----5:R-:W-:-:S05]  /*0b40*/  FFMA R15, R10, R15, R3 ;  /* 0x0000000f0a0f7223 */ /* 0x020fca0000000003 */
[----:B------:R-:W-:Y:S01]  /*0b50*/  STG.E desc[UR4][R4.64], R15 ;  /* 0x0000000f04007986 */ /* 0x000fe2000c101904 */
[----:B------:R-:W-:Y:S05]  /*0b60*/  EXIT ;  /* 0x000000000000794d */ /* 0x000fea0003800000 */
.L_x_61:
        /* <DEDUP_REMOVED lines=9> */
.L_x_79:


//--------------------- .text._Z33adjointLinearBackwardWarp2DKernelPKfS0_S0_Pfii --------------------------
	.section	.text._Z33adjointLinearBackwardWarp2DKernelPKfS0_S0_Pfii,"ax",@progbits
	.align	128
        .global         _Z33adjointLinearBackwardWarp2DKernelPKfS0_S0_Pfii
        .type           _Z33adjointLinearBackwardWarp2DKernelPKfS0_S0_Pfii,@function
        .size           _Z33adjointLinearBackwardWarp2DKernelPKfS0_S0_Pfii,(.L_x_80 - _Z33adjointLinearBackwardWarp2DKernelPKfS0_S0_Pfii)
        .other          _Z33adjointLinearBackwardWarp2DKernelPKfS0_S0_Pfii,@"STO_CUDA_ENTRY STV_DEFAULT"
_Z33adjointLinearBackwardWarp2DKernelPKfS0_S0_Pfii:
.text._Z33adjointLinearBackwardWarp2DKernelPKfS0_S0_Pfii:
        /* <DEDUP_REMOVED lines=17> */
[----:B0-----:R-:W-:-:S06]  /*0110*/  IMAD.WIDE R10, R2, 0x4, R10 ;  /* 0x00000004020a7825 */ /* 0x001fcc00078e020a */
[----:B-1----:R-:W3:Y:S01]  /*0120*/  LDG.E R11, desc[UR4][R10.64] ;  /* 0x000000040a0b7981 */ /* 0x002ee2000c1e1900 */
[----:B--2---:R-:W-:-:S06]  /*0130*/  IMAD.WIDE R6, R2, 0x4, R6 ;  /* 0x0000000402067825 */ /* 0x004fcc00078e0206 */
[----:B------:R-:W2:Y:S01]  /*0140*/  LDG.E R6, desc[UR4][R6.64] ;  /* 0x0000000406067981 */ /* 0x000ea2000c1e1900 */
[----:B------:R-:W-:Y:S02]  /*0150*/  I2FP.F32.U32 R4, R0 ;  /* 0x0000000000047245 */ /* 0x000fe40000201000 */
[----:B------:R-:W-:Y:S01]  /*0160*/  I2FP.F32.S32 R3, R3 ;  /* 0x0000000300037245 */ /* 0x000fe20000201400 */
[----:B------:R-:W-:Y:S02]  /*0170*/  BSSY.RECONVERGENT B0, `(.L_x_62) ;  /* 0x000002e000007945 */ /* 0x000fe40003800200 */
[----:B---3--:R-:W-:Y:S02]  /*0180*/  FADD R13, R4, R11 ;  /* 0x0000000b040d7221 */ /* 0x008fe40000000000 */
[----:B------:R-:W0:Y:S02]  /*0190*/  LDC.64 R4, c[0x0][0x380] ;  /* 0x0000e000ff047b82 */ /* 0x000e240000000a00 */
[----:B------:R-:W1:Y:S01]  /*01a0*/  F2I.FLOOR.NTZ R9, R13 ;  /* 0x0000000d00097305 */ /* 0x000e620000207100 */
[----:B--2---:R-:W-:-:S07]  /*01b0*/  FADD R12, R3, R6 ;  /* 0x00000006030c7221 */ /* 0x004fce0000000000 */
[----:B------:R-:W2:Y:S01]  /*01c0*/  F2I.FLOOR.NTZ R0, R12 ;  /* 0x0000000c00007305 */ /* 0x000ea20000207100 */
[----:B-1----:R-:W-:-:S04]  /*01d0*/  ISETP.GE.AND P0, PT, R9, UR7, PT ;  /* 0x0000000709007c0c */ /* 0x002fc8000bf06270 */
[C---:B------:R-:W-:Y:S01]  /*01e0*/  ISETP.LT.OR P0, PT, R9.reuse, RZ, P0 ;  /* 0x000000ff0900720c */ /* 0x040fe20000701670 */
[----:B------:R-:W-:Y:S02]  /*01f0*/  VIADD R7, R9, 0x1 ;  /* 0x0000000109077836 */ /* 0x000fe40000000000 */
[----:B--2---:R-:W-:Y:S01]  /*0200*/  VIADD R8, R0, 0x1 ;  /* 0x0000000100087836 */ /* 0x004fe20000000000 */
[----:B------:R-:W-:Y:S02]  /*0210*/  I2FP.F32.S32 R3, R0 ;  /* 0x0000000000037245 */ /* 0x000fe40000201400 */
[----:B------:R-:W-:Y:S02]  /*0220*/  I2FP.F32.S32 R6, R9 ;  /* 0x0000000900067245 */ /* 0x000fe40000201400 */
[----:B------:R-:W-:Y:S02]  /*0230*/  I2FP.F32.S32 R11, R8 ;  /* 0x00000008000b7245 */ /* 0x000fe40000201400 */
[----:B------:R-:W-:Y:S01]  /*0240*/  I2FP.F32.S32 R10, R7 ;  /* 0x00000007000a7245 */ /* 0x000fe20000201400 */
[C---:B------:R-:W-:Y:S01]  /*0250*/  FADD R3, R12.reuse, -R3 ;  /* 0x800000030c037221 */ /* 0x040fe20000000000 */
[----:B------:R-:W-:Y:S01]  /*0260*/  FADD R6, R13, -R6 ;  /* 0x800000060d067221 */ /* 0x000fe20000000000 */
[----:B------:R-:W-:Y:S01]  /*0270*/  FADD R11, -R12, R11 ;  /* 0x0000000b0c0b7221 */ /* 0x000fe20000000100 */
[----:B0-----:R-:W-:-:S04]  /*0280*/  IMAD.WIDE R4, R2, 0x4, R4 ;  /* 0x0000000402047825 */ /* 0x001fc800078e0204 */
[----:B------:R-:W-:Y:S01]  /*0290*/  FADD R10, -R13, R10 ;  /* 0x0000000a0d0a7221 */ /* 0x000fe20000000100 */
[----:B------:R-:W-:Y:S06]  /*02a0*/  @P0 BRA `(.L_x_63) ;  /* 0x0000000000680947 */ /* 0x000fec0003800000 */
[----:B------:R-:W-:Y:S01]  /*02b0*/  ISETP.GE.AND P1, PT, R0, UR6, PT ;  /* 0x0000000600007c0c */ /* 0x000fe2000bf26270 */
[----:B------:R-:W-:Y:S01]  /*02c0*/  BSSY.RECONVERGENT B1, `(.L_x_64) ;  /* 0x000000c000017945 */ /* 0x000fe20003800200 */
[----:B------:R-:W-:Y:S02]  /*02d0*/  ISETP.GE.AND P0, PT, R8, UR6, PT ;  /* 0x0000000608007c0c */ /* 0x000fe4000bf06270 */
[C---:B------:R-:W-:Y:S02]  /*02e0*/  ISETP.LT.OR P1, PT, R0.reuse, RZ, P1 ;  /* 0x000000ff0000720c */ /* 0x040fe40000f21670 */
[----:B------:R-:W-:-:S11]  /*02f0*/  ISETP.LT.OR P0, PT, R0, -0x1, P0 ;  /* 0xffffffff0000780c */ /* 0x000fd60000701670 */
[----:B------:R-:W-:Y:S05]  /*0300*/  @P1 BRA `(.L_x_65) ;  /* 0x00000000001c1947 */ /* 0x000fea0003800000 */
[----:B------:R-:W2:Y:S01]  /*0310*/  LDG.E R2, desc[UR4][R4.64] ;  /* 0x0000000404027981 */ /* 0x000ea2000c1e1900 */
[----:B------:R-:W0:Y:S01]  /*0320*/  LDC.64 R12, c[0x0][0x398] ;  /* 0x0000e600ff0c7b82 */ /* 0x000e220000000a00 */
[----:B------:R-:W-:Y:S02]  /*0330*/  IMAD R15, R9, UR6, R0 ;  /* 0x00000006090f7c24 */ /* 0x000fe4000f8e0200 */
[----:B------:R-:W-:Y:S02]  /*0340*/  FMUL R17, R11, R10 ;  /* 0x0000000a0b117220 */ /* 0x000fe40000400000 */
[----:B0-----:R-:W-:-:S04]  /*0350*/  IMAD.WIDE R12, R15, 0x4, R12 ;  /* 0x000000040f0c7825 */ /* 0x001fc800078e020c */
[----:B--2---:R-:W-:-:S05]  /*0360*/  FMUL R17, R2, R17 ;  /* 0x0000001102117220 */ /* 0x004fca0000400000 */
[----:B------:R0:W-:Y:S02]  /*0370*/  REDG.E.ADD.F32.FTZ.RN.STRONG.GPU desc[UR4][R12.64], R17 ;  /* 0x000000110c0079a6 */ /* 0x0001e4000c12f304 */
.L_x_65:
[----:B------:R-:W-:Y:S05]  /*0380*/  BSYNC.RECONVERGENT B1 ;  /* 0x0000000000017941 */ /* 0x000fea0003800200 */
.L_x_64:
[----:B------:R-:W-:Y:S05]  /*0390*/  @P0 BRA `(.L_x_63) ;  /* 0x00000000002c0947 */ /* 0x000fea0003800000 */
[----:B------:R-:W2:Y:S01]  /*03a0*/  LDG.E R2, desc[UR4][R4.64] ;  /* 0x0000000404027981 */ /* 0x000ea2000c1e1900 */
[----:B------:R-:W1:Y:S01]  /*03b0*/  LDCU.64 UR8, c[0x0][0x398] ;  /* 0x00007300ff0877ac */ /* 0x000e620008000a00 */
[----:B0-----:R-:W-:Y:S01]  /*03c0*/  IMAD R13, R9, UR6, RZ ;  /* 0x00000006090d7c24 */ /* 0x001fe2000f8e02ff */
[----:B------:R-:W-:Y:S01]  /*03d0*/  SHF.R.S32.HI R12, RZ, 0x1f, R0 ;  /* 0x0000001fff0c7819 */ /* 0x000fe20000011400 */
[----:B------:R-:W-:-:S03]  /*03e0*/  FMUL R15, R10, R3 ;  /* 0x000000030a0f7220 */ /* 0x000fc60000400000 */
[----:B------:R-:W-:-:S04]  /*03f0*/  IADD3 R14, P0, PT, R0, R13, RZ ;  /* 0x0000000d000e7210 */ /* 0x000fc80007f1e0ff */
[----:B------:R-:W-:Y:S02]  /*0400*/  LEA.HI.X.SX32 R13, R13, R12, 0x1, P0 ;  /* 0x0000000c0d0d7211 */ /* 0x000fe400000f0eff */
[----:B-1----:R-:W-:-:S04]  /*0410*/  LEA R12, P0, R14, UR8, 0x2 ;  /* 0x000000080e0c7c11 */ /* 0x002fc8000f8010ff */
[----:B------:R-:W-:Y:S01]  /*0420*/  LEA.HI.X R13, R14, UR9, R13, 0x2, P0 ;  /* 0x000000090e0d7c11 */ /* 0x000fe200080f140d */
[----:B--2---:R-:W-:-:S05]  /*0430*/  FMUL R15, R2, R15 ;  /* 0x0000000f020f7220 */ /* 0x004fca0000400000 */
[----:B------:R1:W-:Y:S03]  /*0440*/  REDG.E.ADD.F32.FTZ.RN.STRONG.GPU desc[UR4][R12.64+0x4], R15 ;  /* 0x0000040f0c0079a6 */ /* 0x0003e6000c12f304 */
.L_x_63:
[----:B------:R-:W-:Y:S05]  /*0450*/  BSYNC.RECONVERGENT B0 ;  /* 0x0000000000007941 */ /* 0x000fea0003800200 */
.L_x_62:
[----:B------:R-:W-:-:S04]  /*0460*/  ISETP.GE.AND P0, PT, R7, UR7, PT ;  /* 0x0000000707007c0c */ /* 0x000fc8000bf06270 */
[----:B------:R-:W-:-:S13]  /*0470*/  ISETP.LT.OR P0, PT, R9, -0x1, P0 ;  /* 0xffffffff0900780c */ /* 0x000fda0000701670 */
[----:B------:R-:W-:Y:S05]  /*0480*/  @P0 EXIT ;  /* 0x000000000000094d */ /* 0x000fea0003800000 */
[----:B------:R-:W-:Y:S01]  /*0490*/  ISETP.GE.AND P1, PT, R0, UR6, PT ;  /* 0x0000000600007c0c */ /* 0x000fe2000bf26270 */
[----:B------:R-:W-:Y:S01]  /*04a0*/  BSSY.RECONVERGENT B0, `(.L_x_66) ;  /* 0x000000c000007945 */ /* 0x000fe20003800200 */
[----:B------:R-:W-:Y:S02]  /*04b0*/  ISETP.GE.AND P0, PT, R8, UR6, PT ;  /* 0x0000000608007c0c */ /* 0x000fe4000bf06270 */
[C---:B------:R-:W-:Y:S02]  /*04c0*/  ISETP.LT.OR P1, PT, R0.reuse, RZ, P1 ;  /* 0x000000ff0000720c */ /* 0x040fe40000f21670 */
[----:B------:R-:W-:-:S11]  /*04d0*/  ISETP.LT.OR P0, PT, R0, -0x1, P0 ;  /* 0xffffffff0000780c */ /* 0x000fd60000701670 */
[----:B------:R-:W-:Y:S05]  /*04e0*/  @P1 BRA `(.L_x_67) ;  /* 0x00000000001c1947 */ /* 0x000fea0003800000 */
[----:B------:R-:W2:Y:S01]  /*04f0*/  LDG.E R2, desc[UR4][R4.64] ;  /* 0x0000000404027981 */ /* 0x000ea2000c1e1900 */
[----:B------:R-:W3:Y:S01]  /*0500*/  LDC.64 R8, c[0x0][0x398] ;  /* 0x0000e600ff087b82 */ /* 0x000ee20000000a00 */
[----:B01----:R-:W-:Y:S01]  /*0510*/  FMUL R13, R11, R6 ;  /* 0x000000060b0d7220 */ /* 0x003fe20000400000 */
[----:B------:R-:W-:-:S04]  /*0520*/  IMAD R11, R7, UR6, R0 ;  /* 0x00000006070b7c24 */ /* 0x000fc8000f8e0200 */
[----:B---3--:R-:W-:-:S04]  /*0530*/  IMAD.WIDE R8, R11, 0x4, R8 ;  /* 0x000000040b087825 */ /* 0x008fc800078e0208 */
[----:B--2---:R-:W-:-:S05]  /*0540*/  FMUL R13, R2, R13 ;  /* 0x0000000d020d7220 */ /* 0x004fca0000400000 */
[----:B------:R2:W-:Y:S02]  /*0550*/  REDG.E.ADD.F32.FTZ.RN.STRONG.GPU desc[UR4][R8.64], R13 ;  /* 0x0000000d080079a6 */ /* 0x0005e4000c12f304 */
.L_x_67:
[----:B------:R-:W-:Y:S05]  /*0560*/  BSYNC.RECONVERGENT B0 ;  /* 0x0000000000007941 */ /* 0x000fea0003800200 */
.L_x_66:
[----:B------:R-:W-:Y:S05]  /*0570*/  @P0 EXIT ;  /* 0x000000000000094d */ /* 0x000fea0003800000 */
[----:B------:R-:W3:Y:S01]  /*0580*/  LDG.E R4, desc[UR4][R4.64] ;  /* 0x0000000404047981 */ /* 0x000ee2000c1e1900 */
[----:B------:R-:W4:Y:S01]  /*0590*/  LDCU.64 UR8, c[0x0][0x398] ;  /* 0x00007300ff0877ac */ /* 0x000f220008000a00 */
[----:B------:R-:W-:-:S05]  /*05a0*/  IMAD R7, R7, UR6, RZ ;  /* 0x0000000607077c24 */ /* 0x000fca000f8e02ff */
[----:B--2---:R-:W-:Y:S02]  /*05b0*/  SHF.R.S32.HI R9, RZ, 0x1f, R7 ;  /* 0x0000001fff097819 */ /* 0x004fe40000011407 */
[----:B------:R-:W-:Y:S01]  /*05c0*/  IADD3 R8, P0, PT, R0, R7, RZ ;  /* 0x0000000700087210 */ /* 0x000fe20007f1e0ff */
[----:B------:R-:W-:-:S03]  /*05d0*/  FMUL R7, R3, R6 ;  /* 0x0000000603077220 */ /* 0x000fc60000400000 */
[----:B------:R-:W-:Y:S02]  /*05e0*/  LEA.HI.X.SX32 R9, R0, R9, 0x1, P0 ;  /* 0x0000000900097211 */ /* 0x000fe400000f0eff */
[----:B----4-:R-:W-:-:S04]  /*05f0*/  LEA R2, P0, R8, UR8, 0x2 ;  /* 0x0000000808027c11 */ /* 0x010fc8000f8010ff */
[----:B------:R-:W-:Y:S01]  /*0600*/  LEA.HI.X R3, R8, UR9, R9, 0x2, P0 ;  /* 0x0000000908037c11 */ /* 0x000fe200080f1409 */
[----:B---3--:R-:W-:-:S05]  /*0610*/  FMUL R7, R4, R7 ;  /* 0x0000000704077220 */ /* 0x008fca0000400000 */
[----:B------:R-:W-:Y:S01]  /*0620*/  REDG.E.ADD.F32.FTZ.RN.STRONG.GPU desc[UR4][R2.64+0x4], R7 ;  /* 0x00000407020079a6 */ /* 0x000fe2000c12f304 */
[----:B------:R-:W-:Y:S05]  /*0630*/  EXIT ;  /* 0x000000000000794d */ /* 0x000fea0003800000 */
.L_x_68:
        /* <DEDUP_REMOVED lines=12> */
.L_x_80:


//--------------------- .text._Z26linearBackwardWarp2DKernelPKfS0_S0_Pfii --------------------------
	.section	.text._Z26linearBackwardWarp2DKernelPKfS0_S0_Pfii,"ax",@progbits
	.align	128
        .global         _Z26linearBackwardWarp2DKernelPKfS0_S0_Pfii
        .type           _Z26linearBackwardWarp2DKernelPKfS0_S0_Pfii,@function
        .size           _Z26linearBackwardWarp2DKernelPKfS0_S0_Pfii,(.L_x_81 - _Z26linearBackwardWarp2DKernelPKfS0_S0_Pfii)
        .other          _Z26linearBackwardWarp2DKernelPKfS0_S0_Pfii,@"STO_CUDA_ENTRY STV_DEFAULT"
_Z26linearBackwardWarp2DKernelPKfS0_S0_Pfii:
.text._Z26linearBackwardWarp2DKernelPKfS0_S0_Pfii:
        /* <DEDUP_REMOVED lines=17> */
[----:B------:R-:W-:-:S07]  /*0110*/  I2FP.F32.U32 R6, R0 ;  /* 0x0000000000067245 */ /* 0x000fce0000201000 */
[----:B------:R-:W3:Y:S01]  /*0120*/  LDC.64 R12, c[0x0][0x398] ;  /* 0x0000e600ff0c7b82 */ /* 0x000ee20000000a00 */
[----:B0-----:R-:W-:-:S06]  /*0130*/  IMAD.WIDE R10, R15, 0x4, R10 ;  /* 0x000000040f0a7825 */ /* 0x001fcc00078e020a */
[----:B-1----:R-:W4:Y:S01]  /*0140*/  LDG.E R11, desc[UR4][R10.64] ;  /* 0x000000040a0b7981 */ /* 0x002f22000c1e1900 */
[----:B--2---:R-:W-:-:S06]  /*0150*/  IMAD.WIDE R2, R15, 0x4, R2 ;  /* 0x000000040f027825 */ /* 0x004fcc00078e0202 */
[----:B------:R-:W2:Y:S01]  /*0160*/  LDG.E R2, desc[UR4][R2.64] ;  /* 0x0000000402027981 */ /* 0x000ea2000c1e1900 */
[----:B------:R-:W-:Y:S01]  /*0170*/  I2FP.F32.S32 R5, R5 ;  /* 0x0000000500057245 */ /* 0x000fe20000201400 */
[----:B------:R-:W-:Y:S01]  /*0180*/  BSSY.RECONVERGENT B0, `(.L_x_69) ;  /* 0x000002b000007945 */ /* 0x000fe20003800200 */
[----:B----4-:R-:W-:-:S04]  /*0190*/  FADD R6, R6, R11 ;  /* 0x0000000b06067221 */ /* 0x010fc80000000000 */
[----:B------:R-:W0:Y:S01]  /*01a0*/  F2I.FLOOR.NTZ R9, R6 ;  /* 0x0000000600097305 */ /* 0x000e220000207100 */
[----:B--2---:R-:W-:-:S07]  /*01b0*/  FADD R7, R5, R2 ;  /* 0x0000000205077221 */ /* 0x004fce0000000000 */
[----:B------:R-:W1:Y:S01]  /*01c0*/  F2I.FLOOR.NTZ R4, R7 ;  /* 0x0000000700047305 */ /* 0x000e620000207100 */
[----:B0-----:R-:W-:-:S04]  /*01d0*/  ISETP.GE.AND P0, PT, R9, UR7, PT ;  /* 0x0000000709007c0c */ /* 0x001fc8000bf06270 */
[C---:B------:R-:W-:Y:S01]  /*01e0*/  ISETP.LT.OR P1, PT, R9.reuse, RZ, P0 ;  /* 0x000000ff0900720c */ /* 0x040fe20000721670 */
[----:B------:R-:W-:Y:S02]  /*01f0*/  VIADD R5, R9, 0x1 ;  /* 0x0000000109057836 */ /* 0x000fe40000000000 */
[----:B-1----:R-:W-:Y:S01]  /*0200*/  VIADD R8, R4, 0x1 ;  /* 0x0000000104087836 */ /* 0x002fe20000000000 */
[----:B------:R-:W-:Y:S02]  /*0210*/  I2FP.F32.S32 R0, R4 ;  /* 0x0000000400007245 */ /* 0x000fe40000201400 */
[----:B------:R-:W-:Y:S02]  /*0220*/  I2FP.F32.S32 R11, R5 ;  /* 0x00000005000b7245 */ /* 0x000fe40000201400 */
[----:B------:R-:W-:Y:S02]  /*0230*/  I2FP.F32.S32 R2, R8 ;  /* 0x0000000800027245 */ /* 0x000fe40000201400 */
[----:B------:R-:W-:Y:S01]  /*0240*/  ISETP.GE.AND P2, PT, R5, UR7, PT ;  /* 0x0000000705007c0c */ /* 0x000fe2000bf46270 */
[C---:B------:R-:W-:Y:S01]  /*0250*/  FADD R0, R7.reuse, -R0 ;  /* 0x8000000007007221 */ /* 0x040fe20000000000 */
[----:B------:R-:W-:Y:S01]  /*0260*/  FADD R14, -R6, R11 ;  /* 0x0000000b060e7221 */ /* 0x000fe20000000100 */
[----:B------:R-:W-:Y:S01]  /*0270*/  FADD R7, -R7, R2 ;  /* 0x0000000207077221 */ /* 0x000fe20000000100 */
[----:B------:R-:W-:Y:S01]  /*0280*/  ISETP.LT.OR P0, PT, R9, -0x1, P2 ;  /* 0xffffffff0900780c */ /* 0x000fe20001701670 */
[----:B---3--:R-:W-:Y:S01]  /*0290*/  IMAD.WIDE R2, R15, 0x4, R12 ;  /* 0x000000040f027825 */ /* 0x008fe200078e020c */
[----:B------:R-:W-:Y:S11]  /*02a0*/  @P1 BRA `(.L_x_70) ;  /* 0x0000000000601947 */ /* 0x000ff60003800000 */
[----:B------:R-:W-:-:S04]  /*02b0*/  ISETP.GE.AND P1, PT, R4, UR6, PT ;  /* 0x0000000604007c0c */ /* 0x000fc8000bf26270 */
[----:B------:R-:W-:-:S13]  /*02c0*/  ISETP.LT.OR P1, PT, R4, RZ, P1 ;  /* 0x000000ff0400720c */ /* 0x000fda0000f21670 */
[----:B------:R-:W0:Y:S01]  /*02d0*/  @!P1 LDC.64 R12, c[0x0][0x380] ;  /* 0x0000e000ff0c9b82 */ /* 0x000e220000000a00 */
[----:B------:R-:W-:Y:S01]  /*02e0*/  @!P1 IMAD R11, R9, UR6, R4 ;  /* 0x00000006090b9c24 */ /* 0x000fe2000f8e0204 */
[----:B------:R-:W2:Y:S03]  /*02f0*/  @!P1 LDG.E R17, desc[UR4][R2.64] ;  /* 0x0000000402119981 */ /* 0x000ea6000c1e1900 */
[----:B0-----:R-:W-:-:S06]  /*0300*/  @!P1 IMAD.WIDE R12, R11, 0x4, R12 ;  /* 0x000000040b0c9825 */ /* 0x001fcc00078e020c */
[----:B------:R-:W2:Y:S01]  /*0310*/  @!P1 LDG.E R12, desc[UR4][R12.64] ;  /* 0x000000040c0c9981 */ /* 0x000ea2000c1e1900 */
[----:B------:R-:W-:-:S04]  /*0320*/  ISETP.GE.AND P2, PT, R8, UR6, PT ;  /* 0x0000000608007c0c */ /* 0x000fc8000bf46270 */
[----:B------:R-:W-:-:S13]  /*0330*/  ISETP.LT.OR P2, PT, R4, -0x1, P2 ;  /* 0xffffffff0400780c */ /* 0x000fda0001741670 */
[----:B------:R-:W0:Y:S01]  /*0340*/  @!P2 LDC.64 R10, c[0x0][0x380] ;  /* 0x0000e000ff0aab82 */ /* 0x000e220000000a00 */
[----:B------:R-:W-:Y:S01]  /*0350*/  @!P2 IMAD R15, R9, UR6, RZ ;  /* 0x00000006090fac24 */ /* 0x000fe2000f8e02ff */
[----:B------:R-:W-:-:S04]  /*0360*/  @!P2 SHF.R.S32.HI R16, RZ, 0x1f, R4 ;  /* 0x0000001fff10a819 */ /* 0x000fc80000011404 */
[----:B------:R-:W-:-:S04]  /*0370*/  @!P2 IADD3 R18, P3, PT, R4, R15, RZ ;  /* 0x0000000f0412a210 */ /* 0x000fc80007f7e0ff */
[----:B------:R-:W-:Y:S01]  /*0380*/  @!P2 LEA.HI.X.SX32 R16, R15, R16, 0x1, P3 ;  /* 0x000000100f10a211 */ /* 0x000fe200018f0eff */
[----:B------:R-:W-:Y:S01]  /*0390*/  @!P1 FMUL R15, R7, R14 ;  /* 0x0000000e070f9220 */ /* 0x000fe20000400000 */
[----:B0-----:R-:W-:-:S04]  /*03a0*/  @!P2 LEA R10, P3, R18, R10, 0x2 ;  /* 0x0000000a120aa211 */ /* 0x001fc800078610ff */
[----:B------:R-:W-:Y:S01]  /*03b0*/  @!P2 LEA.HI.X R11, R18, R11, R16, 0x2, P3 ;  /* 0x0000000b120ba211 */ /* 0x000fe200018f1410 */
[----:B--2---:R-:W-:-:S05]  /*03c0*/  @!P1 FFMA R15, R12, R15, R17 ;  /* 0x0000000f0c0f9223 */ /* 0x004fca0000000011 */
[----:B------:R0:W-:Y:S04]  /*03d0*/  @!P1 STG.E desc[UR4][R2.64], R15 ;  /* 0x0000000f02009986 */ /* 0x0001e8000c101904 */
[----:B------:R-:W2:Y:S04]  /*03e0*/  @!P2 LDG.E R10, desc[UR4][R10.64+0x4] ;  /* 0x000004040a0aa981 */ /* 0x000ea8000c1e1900 */
[----:B------:R-:W2:Y:S01]  /*03f0*/  @!P2 LDG.E R17, desc[UR4][R2.64] ;  /* 0x000000040211a981 */ /* 0x000ea2000c1e1900 */
[----:B------:R-:W-:-:S04]  /*0400*/  @!P2 FMUL R13, R14, R0 ;  /* 0x000000000e0da220 */ /* 0x000fc80000400000 */
[----:B--2---:R-:W-:-:S05]  /*0410*/  @!P2 FFMA R13, R10, R13, R17 ;  /* 0x0000000d0a0da223 */ /* 0x004fca0000000011 */
[----:B------:R0:W-:Y:S02]  /*0420*/  @!P2 STG.E desc[UR4][R2.64], R13 ;  /* 0x0000000d0200a986 */ /* 0x0001e4000c101904 */
.L_x_70:
[----:B------:R-:W-:Y:S05]  /*0430*/  BSYNC.RECONVERGENT B0 ;  /* 0x0000000000007941 */ /* 0x000fea0003800200 */
.L_x_69:
[----:B------:R-:W-:Y:S05]  /*0440*/  @P0 EXIT ;  /* 0x000000000000094d */ /* 0x000fea0003800000 */
[C---:B------:R-:W-:Y:S01]  /*0450*/  ISETP.GE.AND P0, PT, R4.reuse, UR6, PT ;  /* 0x0000000604007c0c */ /* 0x040fe2000bf06270 */
[----:B------:R-:W-:Y:S01]  /*0460*/  BSSY.RECONVERGENT B0, `(.L_x_71) ;  /* 0x000000f000007945 */ /* 0x000fe20003800200 */
[----:B------:R-:W-:Y:S02]  /*0470*/  I2FP.F32.S32 R9, R9 ;  /* 0x0000000900097245 */ /* 0x000fe40000201400 */
[----:B------:R-:W-:Y:S02]  /*0480*/  ISETP.LT.OR P0, PT, R4, RZ, P0 ;  /* 0x000000ff0400720c */ /* 0x000fe40000701670 */
[----:B------:R-:W-:Y:S01]  /*0490*/  ISETP.GE.AND P1, PT, R8, UR6, PT ;  /* 0x0000000608007c0c */ /* 0x000fe2000bf26270 */
[----:B------:R-:W-:-:S03]  /*04a0*/  FADD R6, R6, -R9 ;  /* 0x8000000906067221 */ /* 0x000fc60000000000 */
[----:B------:R-:W-:-:S07]  /*04b0*/  ISETP.LT.OR P1, PT, R4, -0x1, P1 ;  /* 0xffffffff0400780c */ /* 0x000fce0000f21670 */
[----:B------:R-:W-:Y:S06]  /*04c0*/  @P0 BRA `(.L_x_72) ;  /* 0x0000000000200947 */ /* 0x000fec0003800000 */
[----:B------:R-:W1:Y:S01]  /*04d0*/  LDC.64 R8, c[0x0][0x380] ;  /* 0x0000e000ff087b82 */ /* 0x000e620000000a00 */
[----:B------:R-:W-:-:S04]  /*04e0*/  IMAD R11, R5, UR6, R4 ;  /* 0x00000006050b7c24 */ /* 0x000fc8000f8e0204 */
[----:B-1----:R-:W-:Y:S02]  /*04f0*/  IMAD.WIDE R8, R11, 0x4, R8 ;  /* 0x000000040b087825 */ /* 0x002fe400078e0208 */
[----:B------:R-:W2:Y:S04]  /*0500*/  LDG.E R11, desc[UR4][R2.64] ;  /* 0x00000004020b7981 */ /* 0x000ea8000c1e1900 */
[----:B------:R-:W2:Y:S01]  /*0510*/  LDG.E R8, desc[UR4][R8.64] ;  /* 0x0000000408087981 */ /* 0x000ea2000c1e1900 */
[----:B------:R-:W-:-:S04]  /*0520*/  FMUL R7, R7, R6 ;  /* 0x0000000607077220 */ /* 0x000fc80000400000 */
[----:B--2---:R-:W-:-:S05]  /*0530*/  FFMA R7, R8, R7, R11 ;  /* 0x0000000708077223 */ /* 0x004fca000000000b */
[----:B------:R1:W-:Y:S02]  /*0540*/  STG.E desc[UR4][R2.64], R7 ;  /* 0x0000000702007986 */ /* 0x0003e4000c101904 */
.L_x_72:
[----:B------:R-:W-:Y:S05]  /*0550*/  BSYNC.RECONVERGENT B0 ;  /* 0x0000000000007941 */ /* 0x000fea0003800200 */
.L_x_71:
[----:B------:R-:W-:Y:S05]  /*0560*/  @P1 EXIT ;  /* 0x000000000000194d */ /* 0x000fea0003800000 */
[----:B------:R-:W2:Y:S01]  /*0570*/  LDCU.64 UR8, c[0x0][0x380] ;  /* 0x00007000ff0877ac */ /* 0x000ea20008000a00 */
[----:B------:R-:W-:Y:S01]  /*0580*/  IMAD R5, R5, UR6, RZ ;  /* 0x0000000605057c24 */ /* 0x000fe2000f8e02ff */
[----:B------:R-:W3:Y:S04]  /*0590*/  LDG.E R9, desc[UR4][R2.64] ;  /* 0x0000000402097981 */ /* 0x000ee8000c1e1900 */
[----:B-1----:R-:W-:Y:S02]  /*05a0*/  SHF.R.S32.HI R7, RZ, 0x1f, R5 ;  /* 0x0000001fff077819 */ /* 0x002fe40000011405 */
[----:B------:R-:W-:-:S04]  /*05b0*/  IADD3 R5, P0, PT, R4, R5, RZ ;  /* 0x0000000504057210 */ /* 0x000fc80007f1e0ff */
[----:B------:R-:W-:Y:S02]  /*05c0*/  LEA.HI.X.SX32 R8, R4, R7, 0x1, P0 ;  /* 0x0000000704087211 */ /* 0x000fe400000f0eff */
[----:B--2---:R-:W-:-:S04]  /*05d0*/  LEA R4, P0, R5, UR8, 0x2 ;  /* 0x0000000805047c11 */ /* 0x004fc8000f8010ff */
[----:B------:R-:W-:-:S05]  /*05e0*/  LEA.HI.X R5, R5, UR9, R8, 0x2, P0 ;  /* 0x0000000905057c11 */ /* 0x000fca00080f1408 */
[----:B------:R-:W3:Y:S01]  /*05f0*/  LDG.E R4, desc[UR4][R4.64+0x4] ;  /* 0x0000040404047981 */ /* 0x000ee2000c1e1900 */
[----:B------:R-:W-:-:S04]  /*0600*/  FMUL R7, R0, R6 ;  /* 0x0000000600077220 */ /* 0x000fc80000400000 */
[----:B---3--:R-:W-:-:S05]  /*0610*/  FFMA R7, R4, R7, R9 ;  /* 0x0000000704077223 */ /* 0x008fca0000000009 */
[----:B------:R-:W-:Y:S01]  /*0620*/  STG.E desc[UR4][R2.64], R7 ;  /* 0x0000000702007986 */ /* 0x000fe2000c101904 */
[----:B------:R-:W-:Y:S05]  /*0630*/  EXIT ;  /* 0x000000000000794d */ /* 0x000fea0003800000 */
.L_x_73:
        /* <DEDUP_REMOVED lines=12> */
.L_x_81:


//--------------------- .nv.shared.reserved.0     --------------------------
	.section	.nv.shared.reserved.0,"aw",@nobits
	.weak		__nv_reservedSMEM_offset_0_alias
	.size		__nv_reservedSMEM_offset_0_alias, 0, 64
	.other		__nv_reservedSMEM_offset_0_alias,@"STO_CUDA_RESERVED_SHARED STV_DEFAULT"
__nv_reservedSMEM_offset_0_alias:
	.zero		0
	.zero		64


//--------------------- .nv.constant0._Z32adjointCubicBackwardWarp3DKernelPKfS0_S0_S0_PfiiiS0_ --------------------------
	.section	.nv.constant0._Z32adjointCubicBackwardWarp3DKernelPKfS0_S0_S0_PfiiiS0_,"a",@progbits
	.sectionflags	@""
	.align	4
.nv.constant0._Z32adjointCubicBackwardWarp3DKernelPKfS0_S0_S0_PfiiiS0_:
	.zero		960


//--------------------- .nv.constant0._Z25cubicBackwardWarp3DKernelPKfS0_S0_S0_PfiiiS0_ --------------------------
	.section	.nv.constant0._Z25cubicBackwardWarp3DKernelPKfS0_S0_S0_PfiiiS0_,"a",@progbits
	.sectionflags	@""
	.align	4
.nv.constant0._Z25cubicBackwardWarp3DKernelPKfS0_S0_S0_PfiiiS0_:
	.zero		960


//--------------------- .nv.constant0._Z32adjointCubicBackwardWarp2DKernelPKfS0_S0_PfiiS0_ --------------------------
	.section	.nv.constant0._Z32adjointCubicBackwardWarp2DKernelPKfS0_S0_PfiiS0_,"a",@progbits
	.sectionflags	@""
	.align	4
.nv.constant0._Z32adjointCubicBackwardWarp2DKernelPKfS0_S0_PfiiS0_:
	.zero		944


//--------------------- .nv.constant0._Z25cubicBackwardWarp2DKernelPKfS0_S0_PfiiS0_ --------------------------
	.section	.nv.constant0._Z25cubicBackwardWarp2DKernelPKfS0_S0_PfiiS0_,"a",@progbits
	.sectionflags	@""
	.align	4
.nv.constant0._Z25cubicBackwardWarp2DKernelPKfS0_S0_PfiiS0_:
	.zero		944


//--------------------- .nv.constant0._Z33adjointLinearBackwardWarp3DKernelPKfS0_S0_S0_Pfiii --------------------------
	.section	.nv.constant0._Z33adjointLinearBackwardWarp3DKernelPKfS0_S0_S0_Pfiii,"a",@progbits
	.sectionflags	@""
	.align	4
.nv.constant0._Z33adjointLinearBackwardWarp3DKernelPKfS0_S0_S0_Pfiii:
	.zero		948


//--------------------- .nv.constant0._Z26linearBackwardWarp3DKernelPKfS0_S0_S0_Pfiii --------------------------
	.section	.nv.constant0._Z26linearBackwardWarp3DKernelPKfS0_S0_S0_Pfiii,"a",@progbits
	.sectionflags	@""
	.align	4
.nv.constant0._Z26linearBackwardWarp3DKernelPKfS0_S0_S0_Pfiii:
	.zero		948


//--------------------- .nv.constant0._Z33adjointLinearBackwardWarp2DKernelPKfS0_S0_Pfii --------------------------
	.section	.nv.constant0._Z33adjointLinearBackwardWarp2DKernelPKfS0_S0_Pfii,"a",@progbits
	.sectionflags	@""
	.align	4
.nv.constant0._Z33adjointLinearBackwardWarp2DKernelPKfS0_S0_Pfii:
	.zero		936


//--------------------- .nv.constant0._Z26linearBackwardWarp2DKernelPKfS0_S0_Pfii --------------------------
	.section	.nv.constant0._Z26linearBackwardWarp2DKernelPKfS0_S0_Pfii,"a",@progbits
	.sectionflags	@""
	.align	4
.nv.constant0._Z26linearBackwardWarp2DKernelPKfS0_S0_Pfii:
	.zero		936


//--------------------- SYMBOLS --------------------------

	.type		.nv.reservedSmem.offset0,@object
	.size		.nv.reservedSmem.offset0,0x4
